// auto-generated by cutlass_sweep.sparse_gemm — config: {"arch": "sm_90", "cluster_m": 1, "cluster_n": 2, "dtype": "e4m3", "tile_k": 64, "tile_m": 64, "tile_n": 128}
#include "cutlass/cutlass.h"
#include "cutlass/gemm/collective/collective_builder.hpp"
#include "cutlass/gemm/device/gemm_universal_adapter.h"
#include "cutlass/gemm/kernel/gemm_universal.hpp"
#include "cutlass/epilogue/collective/collective_builder.hpp"

using Elem = cutlass::float_e4m3_t;
using Acc  = float;
using TileShape    = cute::Shape<cute::_64, cute::_128, cute::_64>;
using ClusterShape = cute::Shape<cute::_1, cute::_2, cute::_1>;

using CollectiveEpilogue = typename cutlass::epilogue::collective::CollectiveBuilder<
    cutlass::arch::Sm90, cutlass::arch::OpClassSparseTensorOp,
    TileShape, ClusterShape,
    cutlass::epilogue::collective::EpilogueTileAuto,
    Acc, Acc,
    Acc, cutlass::layout::ColumnMajor, 128 / cutlass::sizeof_bits<Acc>::value,
    Acc, cutlass::layout::ColumnMajor, 128 / cutlass::sizeof_bits<Acc>::value,
    cutlass::epilogue::collective::EpilogueScheduleAuto
  >::CollectiveOp;

using CollectiveMainloop = typename cutlass::gemm::collective::CollectiveBuilder<
    cutlass::arch::Sm90, cutlass::arch::OpClassSparseTensorOp,
    Elem, cutlass::layout::RowMajor, 128 / cutlass::sizeof_bits<Elem>::value,
    Elem, cutlass::layout::ColumnMajor, 128 / cutlass::sizeof_bits<Elem>::value,
    Acc,
    TileShape, ClusterShape,
    cutlass::gemm::collective::StageCountAutoCarveout<static_cast<int>(sizeof(typename CollectiveEpilogue::SharedStorage))>,
    cutlass::gemm::collective::KernelScheduleAuto
  >::CollectiveOp;

using GemmKernel = cutlass::gemm::kernel::GemmUniversal<
    cute::Shape<int,int,int,int>,
    CollectiveMainloop,
    CollectiveEpilogue
>;
using Gemm = cutlass::gemm::device::GemmUniversalAdapter<GemmKernel>;

auto* _anchor = &cutlass::device_kernel<GemmKernel>;


// ===== COMPILED SASS (sm_90a) =====

	.target	sm_90a

	.elftype	@"ET_EXEC"


//--------------------- .note.nv.tkinfo           --------------------------
	.section	.note.nv.tkinfo,"",@"SHT_NOTE"
	.sectionflags	@"SHF_NOTE_NV_TKINFO"
	.tkinfo
        /*0018*/ 	.word	0x00000002
        /*0030*/ 	.string	""
        /*0030*/ 	.string	"ptxas"
        /*0030*/ 	.string	"Cuda compilation tools, release 13.0, V13.0.88"
        /*0030*/ 	.string	"Build cuda_13.0.r13.0/compiler.36424714_0"
        /*0030*/ 	.string	"-arch sm_90a -m 64 "



//--------------------- .note.nv.cuinfo           --------------------------
	.section	.note.nv.cuinfo,"",@"SHT_NOTE"
	.sectionflags	@"SHF_NOTE_NV_CUINFO"
        /*0018*/ 	.short	0x0002
        /*001a*/ 	.short	0x005a
        /*001c*/ 	.short	0x0082
	.zero		2


//--------------------- .nv.info                  --------------------------
	.section	.nv.info,"",@"SHT_CUDA_INFO"
	.align	4


	//----- nvinfo : EIATTR_REGCOUNT
	.align		4
        /*0000*/ 	.byte	0x04, 0x2f
        /*0002*/ 	.short	(.L_12 - .L_11)
	.align		4
.L_11:
        /*0004*/ 	.word	index@(_ZN7cutlass13device_kernelINS_4gemm6kernel13GemmUniversalIN4cute5tupleIJiiiiEEENS1_10collective13CollectiveMmaINS1_43MainloopSm90TmaGmmaWarpSpecializedSparseFP8ILi21ENS5_IJNS4_1CILi1EEENSA_ILi2EEESB_EEENS1_32KernelTmaWarpSpecializedPingpongEEENS5_IJNSA_ILi64EEENSA_ILi128EEESG_EEENS_12float_e4m3_tENS5_IJNS4_6LayoutINS5_IJiNS5_IJSC_iEEEiEEENS5_IJlNS5_IJSB_SC_EEElEEEEENSK_INS5_IJNS5_IJSG_iEEESQ_iEEENS5_IJNS5_IJSG_NSA_ILi4096EEEEEENS5_IJSB_lEEElEEEEEEEESJ_NS5_IJlSB_lEEENS4_8TiledMMAINS4_8MMA_AtomIJNS4_4SM904GMMA6SPARSE32GMMA_64x128x64_F32E4M3E4M3_SS_TNILNS12_7ScaleInE1ELS15_1ELNS12_9SparseSelE0EEEEEENSK_INS5_IJSB_SB_SB_EEENS5_IJNSA_ILi0EEES1A_S1A_EEEEENS5_IJNS4_10UnderscoreES1D_S1D_EEEEENS4_23SM90_TMA_LOAD_MULTICASTENS4_14ComposedLayoutINS4_7SwizzleILi1ELi4ELi3EEENS4_25smem_sparse_ptr_flag_bitsILi2ELi8EEENSK_INS5_IJNS5_IJSB_NSA_ILi8EEEEEENS5_IJSC_NSA_ILi32EEEEEEEEENS5_IJNS5_IJS1A_SG_EEESN_EEEEEEEvNS4_8identityENS4_13SM90_TMA_LOADENS1H_INS1I_ILi2ELi4ELi3EEENS4_18smem_ptr_flag_bitsILi8EEENSK_INS5_IJS1M_SG_EEENS5_IJSG_SB_EEEEEEEvS1V_EENS_8epilogue10collective6detail29Sm90TmaWarpSpecializedAdapterINS26_15DefaultEpilogueIfNS5_IJSB_llEEES2A_NS25_6thread17LinearCombinationIfLi1EffLNS2B_9ScaleType4KindE0ELNS_15FloatRoundStyleE2EfEENS1_15EpilogueDefaultEEEEEvvEEEEvNT_6ParamsE)
        /*0008*/ 	.word	0x000000a8


	//----- nvinfo : EIATTR_FRAME_SIZE
	.align		4
.L_12:
        /*000c*/ 	.byte	0x04, 0x11
        /*000e*/ 	.short	(.L_14 - .L_13)
	.align		4
.L_13:
        /*0010*/ 	.word	index@(_ZN7cutlass13device_kernelINS_4gemm6kernel13GemmUniversalIN4cute5tupleIJiiiiEEENS1_10collective13CollectiveMmaINS1_43MainloopSm90TmaGmmaWarpSpecializedSparseFP8ILi21ENS5_IJNS4_1CILi1EEENSA_ILi2EEESB_EEENS1_32KernelTmaWarpSpecializedPingpongEEENS5_IJNSA_ILi64EEENSA_ILi128EEESG_EEENS_12float_e4m3_tENS5_IJNS4_6LayoutINS5_IJiNS5_IJSC_iEEEiEEENS5_IJlNS5_IJSB_SC_EEElEEEEENSK_INS5_IJNS5_IJSG_iEEESQ_iEEENS5_IJNS5_IJSG_NSA_ILi4096EEEEEENS5_IJSB_lEEElEEEEEEEESJ_NS5_IJlSB_lEEENS4_8TiledMMAINS4_8MMA_AtomIJNS4_4SM904GMMA6SPARSE32GMMA_64x128x64_F32E4M3E4M3_SS_TNILNS12_7ScaleInE1ELS15_1ELNS12_9SparseSelE0EEEEEENSK_INS5_IJSB_SB_SB_EEENS5_IJNSA_ILi0EEES1A_S1A_EEEEENS5_IJNS4_10UnderscoreES1D_S1D_EEEEENS4_23SM90_TMA_LOAD_MULTICASTENS4_14ComposedLayoutINS4_7SwizzleILi1ELi4ELi3EEENS4_25smem_sparse_ptr_flag_bitsILi2ELi8EEENSK_INS5_IJNS5_IJSB_NSA_ILi8EEEEEENS5_IJSC_NSA_ILi32EEEEEEEEENS5_IJNS5_IJS1A_SG_EEESN_EEEEEEEvNS4_8identityENS4_13SM90_TMA_LOADENS1H_INS1I_ILi2ELi4ELi3EEENS4_18smem_ptr_flag_bitsILi8EEENSK_INS5_IJS1M_SG_EEENS5_IJSG_SB_EEEEEEEvS1V_EENS_8epilogue10collective6detail29Sm90TmaWarpSpecializedAdapterINS26_15DefaultEpilogueIfNS5_IJSB_llEEES2A_NS25_6thread17LinearCombinationIfLi1EffLNS2B_9ScaleType4KindE0ELNS_15FloatRoundStyleE2EfEENS1_15EpilogueDefaultEEEEEvvEEEEvNT_6ParamsE)
        /*0014*/ 	.word	0x00000000


	//----- nvinfo : EIATTR_MIN_STACK_SIZE
	.align		4
.L_14:
        /*0018*/ 	.byte	0x04, 0x12
        /*001a*/ 	.short	(.L_16 - .L_15)
	.align		4
.L_15:
        /*001c*/ 	.word	index@(_ZN7cutlass13device_kernelINS_4gemm6kernel13GemmUniversalIN4cute5tupleIJiiiiEEENS1_10collective13CollectiveMmaINS1_43MainloopSm90TmaGmmaWarpSpecializedSparseFP8ILi21ENS5_IJNS4_1CILi1EEENSA_ILi2EEESB_EEENS1_32KernelTmaWarpSpecializedPingpongEEENS5_IJNSA_ILi64EEENSA_ILi128EEESG_EEENS_12float_e4m3_tENS5_IJNS4_6LayoutINS5_IJiNS5_IJSC_iEEEiEEENS5_IJlNS5_IJSB_SC_EEElEEEEENSK_INS5_IJNS5_IJSG_iEEESQ_iEEENS5_IJNS5_IJSG_NSA_ILi4096EEEEEENS5_IJSB_lEEElEEEEEEEESJ_NS5_IJlSB_lEEENS4_8TiledMMAINS4_8MMA_AtomIJNS4_4SM904GMMA6SPARSE32GMMA_64x128x64_F32E4M3E4M3_SS_TNILNS12_7ScaleInE1ELS15_1ELNS12_9SparseSelE0EEEEEENSK_INS5_IJSB_SB_SB_EEENS5_IJNSA_ILi0EEES1A_S1A_EEEEENS5_IJNS4_10UnderscoreES1D_S1D_EEEEENS4_23SM90_TMA_LOAD_MULTICASTENS4_14ComposedLayoutINS4_7SwizzleILi1ELi4ELi3EEENS4_25smem_sparse_ptr_flag_bitsILi2ELi8EEENSK_INS5_IJNS5_IJSB_NSA_ILi8EEEEEENS5_IJSC_NSA_ILi32EEEEEEEEENS5_IJNS5_IJS1A_SG_EEESN_EEEEEEEvNS4_8identityENS4_13SM90_TMA_LOADENS1H_INS1I_ILi2ELi4ELi3EEENS4_18smem_ptr_flag_bitsILi8EEENSK_INS5_IJS1M_SG_EEENS5_IJSG_SB_EEEEEEEvS1V_EENS_8epilogue10collective6detail29Sm90TmaWarpSpecializedAdapterINS26_15DefaultEpilogueIfNS5_IJSB_llEEES2A_NS25_6thread17LinearCombinationIfLi1EffLNS2B_9ScaleType4KindE0ELNS_15FloatRoundStyleE2EfEENS1_15EpilogueDefaultEEEEEvvEEEEvNT_6ParamsE)
        /*0020*/ 	.word	0x00000000
.L_16:


//--------------------- .nv.compat                --------------------------
	.section	.nv.compat,"",@"SHT_CUDA_COMPAT_INFO"
	.align	4
        /*0000*/ 	.byte	0x02, 0x09, 0x01, 0x00, 0x02, 0x02, 0x04, 0x00, 0x02, 0x05, 0x05, 0x00, 0x03, 0x07, 0x01, 0x01
        /*0010*/ 	.byte	0x02, 0x03, 0x01, 0x00, 0x02, 0x06, 0x01, 0x00, 0x04, 0x0b, 0x08, 0x00, 0x00, 0x00, 0x00, 0x00
        /*0020*/ 	.byte	0x00, 0x00, 0x00, 0x00


//--------------------- .nv.info._ZN7cutlass13device_kernelINS_4gemm6kernel13GemmUniversalIN4cute5tupleIJiiiiEEENS1_10collective13CollectiveMmaINS1_43MainloopSm90TmaGmmaWarpSpecializedSparseFP8ILi21ENS5_IJNS4_1CILi1EEENSA_ILi2EEESB_EEENS1_32KernelTmaWarpSpecializedPingpongEEENS5_IJNSA_ILi64EEENSA_ILi128EEESG_EEENS_12float_e4m3_tENS5_IJNS4_6LayoutINS5_IJiNS5_IJSC_iEEEiEEENS5_IJlNS5_IJSB_SC_EEElEEEEENSK_INS5_IJNS5_IJSG_iEEESQ_iEEENS5_IJNS5_IJSG_NSA_ILi4096EEEEEENS5_IJSB_lEEElEEEEEEEESJ_NS5_IJlSB_lEEENS4_8TiledMMAINS4_8MMA_AtomIJNS4_4SM904GMMA6SPARSE32GMMA_64x128x64_F32E4M3E4M3_SS_TNILNS12_7ScaleInE1ELS15_1ELNS12_9SparseSelE0EEEEEENSK_INS5_IJSB_SB_SB_EEENS5_IJNSA_ILi0EEES1A_S1A_EEEEENS5_IJNS4_10UnderscoreES1D_S1D_EEEEENS4_23SM90_TMA_LOAD_MULTICASTENS4_14ComposedLayoutINS4_7SwizzleILi1ELi4ELi3EEENS4_25smem_sparse_ptr_flag_bitsILi2ELi8EEENSK_INS5_IJNS5_IJSB_NSA_ILi8EEEEEENS5_IJSC_NSA_ILi32EEEEEEEEENS5_IJNS5_IJS1A_SG_EEESN_EEEEEEEvNS4_8identityENS4_13SM90_TMA_LOADENS1H_INS1I_ILi2ELi4ELi3EEENS4_18smem_ptr_flag_bitsILi8EEENSK_INS5_IJS1M_SG_EEENS5_IJSG_SB_EEEEEEEvS1V_EENS_8epilogue10collective6detail29Sm90TmaWarpSpecializedAdapterINS26_15DefaultEpilogueIfNS5_IJSB_llEEES2A_NS25_6thread17LinearCombinationIfLi1EffLNS2B_9ScaleType4KindE0ELNS_15FloatRoundStyleE2EfEENS1_15EpilogueDefaultEEEEEvvEEEEvNT_6ParamsE --------------------------
	.section	.nv.info._ZN7cutlass13device_kernelINS_4gemm6kernel13GemmUniversalIN4cute5tupleIJiiiiEEENS1_10collective13CollectiveMmaINS1_43MainloopSm90TmaGmmaWarpSpecializedSparseFP8ILi21ENS5_IJNS4_1CILi1EEENSA_ILi2EEESB_EEENS1_32KernelTmaWarpSpecializedPingpongEEENS5_IJNSA_ILi64EEENSA_ILi128EEESG_EEENS_12float_e4m3_tENS5_IJNS4_6LayoutINS5_IJiNS5_IJSC_iEEEiEEENS5_IJlNS5_IJSB_SC_EEElEEEEENSK_INS5_IJNS5_IJSG_iEEESQ_iEEENS5_IJNS5_IJSG_NSA_ILi4096EEEEEENS5_IJSB_lEEElEEEEEEEESJ_NS5_IJlSB_lEEENS4_8TiledMMAINS4_8MMA_AtomIJNS4_4SM904GMMA6SPARSE32GMMA_64x128x64_F32E4M3E4M3_SS_TNILNS12_7ScaleInE1ELS15_1ELNS12_9SparseSelE0EEEEEENSK_INS5_IJSB_SB_SB_EEENS5_IJNSA_ILi0EEES1A_S1A_EEEEENS5_IJNS4_10UnderscoreES1D_S1D_EEEEENS4_23SM90_TMA_LOAD_MULTICASTENS4_14ComposedLayoutINS4_7SwizzleILi1ELi4ELi3EEENS4_25smem_sparse_ptr_flag_bitsILi2ELi8EEENSK_INS5_IJNS5_IJSB_NSA_ILi8EEEEEENS5_IJSC_NSA_ILi32EEEEEEEEENS5_IJNS5_IJS1A_SG_EEESN_EEEEEEEvNS4_8identityENS4_13SM90_TMA_LOADENS1H_INS1I_ILi2ELi4ELi3EEENS4_18smem_ptr_flag_bitsILi8EEENSK_INS5_IJS1M_SG_EEENS5_IJSG_SB_EEEEEEEvS1V_EENS_8epilogue10collective6detail29Sm90TmaWarpSpecializedAdapterINS26_15DefaultEpilogueIfNS5_IJSB_llEEES2A_NS25_6thread17LinearCombinationIfLi1EffLNS2B_9ScaleType4KindE0ELNS_15FloatRoundStyleE2EfEENS1_15EpilogueDefaultEEEEEvvEEEEvNT_6ParamsE,"",@"SHT_CUDA_INFO"
	.sectionflags	@""
	.align	4


	//----- nvinfo : EIATTR_CUDA_API_VERSION
	.align		4
        /*0000*/ 	.byte	0x04, 0x37
        /*0002*/ 	.short	(.L_18 - .L_17)
.L_17:
        /*0004*/ 	.word	0x00000082


	//----- nvinfo : EIATTR_KPARAM_INFO
	.align		4
.L_18:
        /*0008*/ 	.byte	0x04, 0x17
        /*000a*/ 	.short	(.L_20 - .L_19)
.L_19:
        /*000c*/ 	.word	0x00000000
        /*0010*/ 	.short	0x0000
        /*0012*/ 	.short	0x0070
        /*0014*/ 	.byte	0x00, 0xf0, 0x01, 0x14


	//----- nvinfo : EIATTR_SPARSE_MMA_MASK
	.align		4
.L_20:
        /*0018*/ 	.byte	0x03, 0x50
        /*001a*/ 	.short	0x0001


	//----- nvinfo : EIATTR_MAXREG_COUNT
	.align		4
        /*001c*/ 	.byte	0x03, 0x1b
        /*001e*/ 	.short	0x00a8


	//----- nvinfo : EIATTR_NUM_BARRIERS
	.align		4
        /*0020*/ 	.byte	0x02, 0x4c
        /*0022*/ 	.byte	0x01
	.zero		1


	//----- nvinfo : EIATTR_MERCURY_ISA_VERSION
	.align		4
        /*0024*/ 	.byte	0x03, 0x5f
        /*0026*/ 	.short	0x0101


	//----- nvinfo : EIATTR_INT_WARP_WIDE_INSTR_OFFSETS
	.align		4
        /*0028*/ 	.byte	0x04, 0x31
        /*002a*/ 	.short	(.L_22 - .L_21)


	//   ....[0]....
.L_21:
        /*002c*/ 	.word	0x00000730


	//   ....[1]....
        /*0030*/ 	.word	0x00000770


	//   ....[2]....
        /*0034*/ 	.word	0x000008b0


	//   ....[3]....
        /*0038*/ 	.word	0x000008c0


	//   ....[4]....
        /*003c*/ 	.word	0x000008d0


	//   ....[5]....
        /*0040*/ 	.word	0x000008f0


	//   ....[6]....
        /*0044*/ 	.word	0x00000990


	//   ....[7]....
        /*0048*/ 	.word	0x000009f0


	//----- nvinfo : EIATTR_COOP_GROUP_MASK_REGIDS
	.align		4
.L_22:
        /*004c*/ 	.byte	0x04, 0x29
        /*004e*/ 	.short	(.L_24 - .L_23)


	//   ....[0]....
.L_23:
        /*0050*/ 	.word	0xffffffff


	//   ....[1]....
        /*0054*/ 	.word	0xffffffff


	//   ....[2]....
        /*0058*/ 	.word	0xffffffff


	//   ....[3]....
        /*005c*/ 	.word	0xffffffff


	//   ....[4]....
        /*0060*/ 	.word	0xffffffff


	//   ....[5]....
        /*0064*/ 	.word	0xffffffff


	//   ....[6]....
        /*0068*/ 	.word	0xffffffff


	//----- nvinfo : EIATTR_COOP_GROUP_INSTR_OFFSETS
	.align		4
.L_24:
        /*006c*/ 	.byte	0x04, 0x28
        /*006e*/ 	.short	(.L_26 - .L_25)


	//   ....[0]....
.L_25:
        /*0070*/ 	.word	0x00000060


	//   ....[1]....
        /*0074*/ 	.word	0x00000070


	//   ....[2]....
        /*0078*/ 	.word	0x00000160


	//   ....[3]....
        /*007c*/ 	.word	0x00000550


	//   ....[4]....
        /*0080*/ 	.word	0x00000590


	//   ....[5]....
        /*0084*/ 	.word	0x00000610


	//   ....[6]....
        /*0088*/ 	.word	0x00000b50


	//----- nvinfo : EIATTR_REG_RECONFIG
	.align		4
.L_26:
        /*008c*/ 	.byte	0x01, 0x54
	.zero		2


	//----- nvinfo : EIATTR_MBARRIER_INSTR_OFFSETS
	.align		4
        /*0090*/ 	.byte	0x04, 0x39
        /*0092*/ 	.short	(.L_28 - .L_27)


	//   ....[0]....
.L_27:
        /*0094*/ 	.word	0x00000290
        /*0098*/ 	.word	0x000000ff
        /*009c*/ 	.word	0x00000000
        /*00a0*/ 	.short	0x0100
        /*00a2*/ 	.byte	0x08
	.zero		1


	//   ....[1]....
        /*00a4*/ 	.word	0x000002a0
        /*00a8*/ 	.word	0x000000ff
        /*00ac*/ 	.word	0x000000a8
        /*00b0*/ 	.short	0x0100
        /*00b2*/ 	.byte	0x08
	.zero		1


	//   ....[2]....
        /*00b4*/ 	.word	0x000002b0
        /*00b8*/ 	.word	0x000000ff
        /*00bc*/ 	.word	0x00000008
        /*00c0*/ 	.short	0x0100
        /*00c2*/ 	.byte	0x08
	.zero		1


	//   ....[3]....
        /*00c4*/ 	.word	0x000002c0
        /*00c8*/ 	.word	0x000000ff
        /*00cc*/ 	.word	0x000000b0
        /*00d0*/ 	.short	0x0100
        /*00d2*/ 	.byte	0x08
	.zero		1


	//   ....[4]....
        /*00d4*/ 	.word	0x000002d0
        /*00d8*/ 	.word	0x000000ff
        /*00dc*/ 	.word	0x00000010
        /*00e0*/ 	.short	0x0100
        /*00e2*/ 	.byte	0x08
	.zero		1


	//   ....[5]....
        /*00e4*/ 	.word	0x000002e0
        /*00e8*/ 	.word	0x000000ff
        /*00ec*/ 	.word	0x000000b8
        /*00f0*/ 	.short	0x0100
        /*00f2*/ 	.byte	0x08
	.zero		1


	//   ....[6]....
        /*00f4*/ 	.word	0x000002f0
        /*00f8*/ 	.word	0x000000ff
        /*00fc*/ 	.word	0x00000018
        /*0100*/ 	.short	0x0100
        /*0102*/ 	.byte	0x08
	.zero		1


	//   ....[7]....
        /*0104*/ 	.word	0x00000300
        /*0108*/ 	.word	0x000000ff
        /*010c*/ 	.word	0x000000c0
        /*0110*/ 	.short	0x0100
        /*0112*/ 	.byte	0x08
	.zero		1


	//   ....[8]....
        /*0114*/ 	.word	0x00000310
        /*0118*/ 	.word	0x000000ff
        /*011c*/ 	.word	0x00000020
        /*0120*/ 	.short	0x0100
        /*0122*/ 	.byte	0x08
	.zero		1


	//   ....[9]....
        /*0124*/ 	.word	0x00000320
        /*0128*/ 	.word	0x000000ff
        /*012c*/ 	.word	0x000000c8
        /*0130*/ 	.short	0x0100
        /*0132*/ 	.byte	0x08
	.zero		1


	//   ....[10]....
        /*0134*/ 	.word	0x00000330
        /*0138*/ 	.word	0x000000ff
        /*013c*/ 	.word	0x00000028
        /*0140*/ 	.short	0x0100
        /*0142*/ 	.byte	0x08
	.zero		1


	//   ....[11]....
        /*0144*/ 	.word	0x00000340
        /*0148*/ 	.word	0x000000ff
        /*014c*/ 	.word	0x000000d0
        /*0150*/ 	.short	0x0100
        /*0152*/ 	.byte	0x08
	.zero		1


	//   ....[12]....
        /*0154*/ 	.word	0x00000350
        /*0158*/ 	.word	0x000000ff
        /*015c*/ 	.word	0x00000030
        /*0160*/ 	.short	0x0100
        /*0162*/ 	.byte	0x08
	.zero		1


	//   ....[13]....
        /*0164*/ 	.word	0x00000360
        /*0168*/ 	.word	0x000000ff
        /*016c*/ 	.word	0x000000d8
        /*0170*/ 	.short	0x0100
        /*0172*/ 	.byte	0x08
	.zero		1


	//   ....[14]....
        /*0174*/ 	.word	0x00000370
        /*0178*/ 	.word	0x000000ff
        /*017c*/ 	.word	0x00000038
        /*0180*/ 	.short	0x0100
        /*0182*/ 	.byte	0x08
	.zero		1


	//   ....[15]....
        /*0184*/ 	.word	0x00000380
        /*0188*/ 	.word	0x000000ff
        /*018c*/ 	.word	0x000000e0
        /*0190*/ 	.short	0x0100
        /*0192*/ 	.byte	0x08
	.zero		1


	//   ....[16]....
        /*0194*/ 	.word	0x00000390
        /*0198*/ 	.word	0x000000ff
        /*019c*/ 	.word	0x00000040
        /*01a0*/ 	.short	0x0100
        /*01a2*/ 	.byte	0x08
	.zero		1


	//   ....[17]....
        /*01a4*/ 	.word	0x000003a0
        /*01a8*/ 	.word	0x000000ff
        /*01ac*/ 	.word	0x000000e8
        /*01b0*/ 	.short	0x0100
        /*01b2*/ 	.byte	0x08
	.zero		1


	//   ....[18]....
        /*01b4*/ 	.word	0x000003b0
        /*01b8*/ 	.word	0x000000ff
        /*01bc*/ 	.word	0x00000048
        /*01c0*/ 	.short	0x0100
        /*01c2*/ 	.byte	0x08
	.zero		1


	//   ....[19]....
        /*01c4*/ 	.word	0x000003c0
        /*01c8*/ 	.word	0x000000ff
        /*01cc*/ 	.word	0x000000f0
        /*01d0*/ 	.short	0x0100
        /*01d2*/ 	.byte	0x08
	.zero		1


	//   ....[20]....
        /*01d4*/ 	.word	0x000003d0
        /*01d8*/ 	.word	0x000000ff
        /*01dc*/ 	.word	0x00000050
        /*01e0*/ 	.short	0x0100
        /*01e2*/ 	.byte	0x08
	.zero		1


	//   ....[21]....
        /*01e4*/ 	.word	0x000003e0
        /*01e8*/ 	.word	0x000000ff
        /*01ec*/ 	.word	0x000000f8
        /*01f0*/ 	.short	0x0100
        /*01f2*/ 	.byte	0x08
	.zero		1


	//   ....[22]....
        /*01f4*/ 	.word	0x000003f0
        /*01f8*/ 	.word	0x000000ff
        /*01fc*/ 	.word	0x00000058
        /*0200*/ 	.short	0x0100
        /*0202*/ 	.byte	0x08
	.zero		1


	//   ....[23]....
        /*0204*/ 	.word	0x00000400
        /*0208*/ 	.word	0x000000ff
        /*020c*/ 	.word	0x00000100
        /*0210*/ 	.short	0x0100
        /*0212*/ 	.byte	0x08
	.zero		1


	//   ....[24]....
        /*0214*/ 	.word	0x00000410
        /*0218*/ 	.word	0x000000ff
        /*021c*/ 	.word	0x00000060
        /*0220*/ 	.short	0x0100
        /*0222*/ 	.byte	0x08
	.zero		1


	//   ....[25]....
        /*0224*/ 	.word	0x00000420
        /*0228*/ 	.word	0x000000ff
        /*022c*/ 	.word	0x00000108
        /*0230*/ 	.short	0x0100
        /*0232*/ 	.byte	0x08
	.zero		1


	//   ....[26]....
        /*0234*/ 	.word	0x00000430
        /*0238*/ 	.word	0x000000ff
        /*023c*/ 	.word	0x00000068
        /*0240*/ 	.short	0x0100
        /*0242*/ 	.byte	0x08
	.zero		1


	//   ....[27]....
        /*0244*/ 	.word	0x00000440
        /*0248*/ 	.word	0x000000ff
        /*024c*/ 	.word	0x00000110
        /*0250*/ 	.short	0x0100
        /*0252*/ 	.byte	0x08
	.zero		1


	//   ....[28]....
        /*0254*/ 	.word	0x00000450
        /*0258*/ 	.word	0x000000ff
        /*025c*/ 	.word	0x00000070
        /*0260*/ 	.short	0x0100
        /*0262*/ 	.byte	0x08
	.zero		1


	//   ....[29]....
        /*0264*/ 	.word	0x00000460
        /*0268*/ 	.word	0x000000ff
        /*026c*/ 	.word	0x00000118
        /*0270*/ 	.short	0x0100
        /*0272*/ 	.byte	0x08
	.zero		1


	//   ....[30]....
        /*0274*/ 	.word	0x00000470
        /*0278*/ 	.word	0x000000ff
        /*027c*/ 	.word	0x00000078
        /*0280*/ 	.short	0x0100
        /*0282*/ 	.byte	0x08
	.zero		1


	//   ....[31]....
        /*0284*/ 	.word	0x00000480
        /*0288*/ 	.word	0x000000ff
        /*028c*/ 	.word	0x00000120
        /*0290*/ 	.short	0x0100
        /*0292*/ 	.byte	0x08
	.zero		1


	//   ....[32]....
        /*0294*/ 	.word	0x00000490
        /*0298*/ 	.word	0x000000ff
        /*029c*/ 	.word	0x00000080
        /*02a0*/ 	.short	0x0100
        /*02a2*/ 	.byte	0x08
	.zero		1


	//   ....[33]....
        /*02a4*/ 	.word	0x000004a0
        /*02a8*/ 	.word	0x000000ff
        /*02ac*/ 	.word	0x00000128
        /*02b0*/ 	.short	0x0100
        /*02b2*/ 	.byte	0x08
	.zero		1


	//   ....[34]....
        /*02b4*/ 	.word	0x000004b0
        /*02b8*/ 	.word	0x000000ff
        /*02bc*/ 	.word	0x00000088
        /*02c0*/ 	.short	0x0100
        /*02c2*/ 	.byte	0x08
	.zero		1


	//   ....[35]....
        /*02c4*/ 	.word	0x000004c0
        /*02c8*/ 	.word	0x000000ff
        /*02cc*/ 	.word	0x00000130
        /*02d0*/ 	.short	0x0100
        /*02d2*/ 	.byte	0x08
	.zero		1


	//   ....[36]....
        /*02d4*/ 	.word	0x000004d0
        /*02d8*/ 	.word	0x000000ff
        /*02dc*/ 	.word	0x00000090
        /*02e0*/ 	.short	0x0100
        /*02e2*/ 	.byte	0x08
	.zero		1


	//   ....[37]....
        /*02e4*/ 	.word	0x000004e0
        /*02e8*/ 	.word	0x000000ff
        /*02ec*/ 	.word	0x00000138
        /*02f0*/ 	.short	0x0100
        /*02f2*/ 	.byte	0x08
	.zero		1


	//   ....[38]....
        /*02f4*/ 	.word	0x000004f0
        /*02f8*/ 	.word	0x000000ff
        /*02fc*/ 	.word	0x00000098
        /*0300*/ 	.short	0x0100
        /*0302*/ 	.byte	0x08
	.zero		1


	//   ....[39]....
        /*0304*/ 	.word	0x00000500
        /*0308*/ 	.word	0x000000ff
        /*030c*/ 	.word	0x00000140
        /*0310*/ 	.short	0x0100
        /*0312*/ 	.byte	0x08
	.zero		1


	//   ....[40]....
        /*0314*/ 	.word	0x00000510
        /*0318*/ 	.word	0x000000ff
        /*031c*/ 	.word	0x000000a0
        /*0320*/ 	.short	0x0100
        /*0322*/ 	.byte	0x08
	.zero		1


	//   ....[41]....
        /*0324*/ 	.word	0x00000520
        /*0328*/ 	.word	0x000000ff
        /*032c*/ 	.word	0x00000148
        /*0330*/ 	.short	0x0100
        /*0332*/ 	.byte	0x08
	.zero		1


	//   ....[42]....
        /*0334*/ 	.word	0x00000a20
        /*0338*/ 	.word	0x000000ff
        /*033c*/ 	.word	0x00000180
        /*0340*/ 	.short	0x0100
        /*0342*/ 	.byte	0x08
	.zero		1


	//   ....[43]....
        /*0344*/ 	.word	0x00000ab0
        /*0348*/ 	.word	0x000000ff
        /*034c*/ 	.word	0x00000188
        /*0350*/ 	.short	0x0100
        /*0352*/ 	.byte	0x08
	.zero		1


	//   ....[44]....
        /*0354*/ 	.word	0x00000ad0
        /*0358*/ 	.word	0x000000ff
        /*035c*/ 	.word	0x00000160
        /*0360*/ 	.short	0x0100
        /*0362*/ 	.byte	0x09
	.zero		1


	//   ....[45]....
        /*0364*/ 	.word	0x00000ae0
        /*0368*/ 	.word	0x000000ff
        /*036c*/ 	.word	0x00000168
        /*0370*/ 	.short	0x0100
        /*0372*/ 	.byte	0x09
	.zero		1


	//   ....[46]....
        /*0374*/ 	.word	0x00000af0
        /*0378*/ 	.word	0x000000ff
        /*037c*/ 	.word	0x00000170
        /*0380*/ 	.short	0x0100
        /*0382*/ 	.byte	0x09
	.zero		1


	//   ....[47]....
        /*0384*/ 	.word	0x00000b00
        /*0388*/ 	.word	0x000000ff
        /*038c*/ 	.word	0x00000178
        /*0390*/ 	.short	0x0100
        /*0392*/ 	.byte	0x09
	.zero		1


	//   ....[48]....
        /*0394*/ 	.word	0x00001910
        /*0398*/ 	.word	0x000000ff
        /*039c*/ 	.word	0xfffffff8
        /*03a0*/ 	.short	0x010a
        /*03a2*/ 	.byte	0x0d
	.zero		1


	//   ....[49]....
        /*03a4*/ 	.word	0x00002010
        /*03a8*/ 	.word	0x000000ff
        /*03ac*/ 	.word	0x00000000
        /*03b0*/ 	.short	0x010a
        /*03b2*/ 	.byte	0x08
	.zero		1


	//   ....[50]....
        /*03b4*/ 	.word	0x00002050
        /*03b8*/ 	.word	0x000000ff
        /*03bc*/ 	.word	0x00000000
        /*03c0*/ 	.short	0x010a
        /*03c2*/ 	.byte	0x08
	.zero		1


	//   ....[51]....
        /*03c4*/ 	.word	0x000026a0
        /*03c8*/ 	.word	0x00000061
        /*03cc*/ 	.word	0x00000000
        /*03d0*/ 	.short	0x0101
        /*03d2*/ 	.byte	0x3f
	.zero		1


	//   ....[52]....
        /*03d4*/ 	.word	0x00002c10
        /*03d8*/ 	.word	0x00000061
        /*03dc*/ 	.word	0x00000000
        /*03e0*/ 	.short	0x0101
        /*03e2*/ 	.byte	0x14
	.zero		1


	//   ....[53]....
        /*03e4*/ 	.word	0x00002c70
        /*03e8*/ 	.word	0x000000ff
        /*03ec*/ 	.word	0x00000008
        /*03f0*/ 	.short	0x010a
        /*03f2*/ 	.byte	0x0d
	.zero		1


	//   ....[54]....
        /*03f4*/ 	.word	0x000078d0
        /*03f8*/ 	.word	0x00000004
        /*03fc*/ 	.word	0x00000000
        /*0400*/ 	.short	0x0101
        /*0402*/ 	.byte	0x14
	.zero		1


	//   ....[55]....
        /*0404*/ 	.word	0x00008240
        /*0408*/ 	.word	0x00000014
        /*040c*/ 	.word	0x000000a8
        /*0410*/ 	.short	0x010a
        /*0412*/ 	.byte	0x3f
	.zero		1


	//   ....[56]....
        /*0414*/ 	.word	0x00008700
        /*0418*/ 	.word	0x0000000a
        /*041c*/ 	.word	0x00000188
        /*0420*/ 	.short	0x0101
        /*0422*/ 	.byte	0x3f
	.zero		1


	//   ....[57]....
        /*0424*/ 	.word	0x00008e20
        /*0428*/ 	.word	0x00000005
        /*042c*/ 	.word	0x00000000
        /*0430*/ 	.short	0x010a
        /*0432*/ 	.byte	0x3f
	.zero		1


	//   ....[58]....
        /*0434*/ 	.word	0x00008ea0
        /*0438*/ 	.word	0x00000007
        /*043c*/ 	.word	0x00000000
        /*0440*/ 	.short	0x010a
        /*0442*/ 	.byte	0x3f
	.zero		1


	//   ....[59]....
        /*0444*/ 	.word	0x00008f30
        /*0448*/ 	.word	0x00000006
        /*044c*/ 	.word	0x00000000
        /*0450*/ 	.short	0x010a
        /*0452*/ 	.byte	0x3f
	.zero		1


	//   ....[60]....
        /*0454*/ 	.word	0x00008fc0
        /*0458*/ 	.word	0x00000009
        /*045c*/ 	.word	0x00000000
        /*0460*/ 	.short	0x010a
        /*0462*/ 	.byte	0x3f
	.zero		1


	//   ....[61]....
        /*0464*/ 	.word	0x00009050
        /*0468*/ 	.word	0x00000006
        /*046c*/ 	.word	0x00000000
        /*0470*/ 	.short	0x010a
        /*0472*/ 	.byte	0x3f
	.zero		1


	//   ....[62]....
        /*0474*/ 	.word	0x000090e0
        /*0478*/ 	.word	0x00000009
        /*047c*/ 	.word	0x00000000
        /*0480*/ 	.short	0x010a
        /*0482*/ 	.byte	0x3f
	.zero		1


	//   ....[63]....
        /*0484*/ 	.word	0x00009170
        /*0488*/ 	.word	0x00000006
        /*048c*/ 	.word	0x00000000
        /*0490*/ 	.short	0x010a
        /*0492*/ 	.byte	0x3f
	.zero		1


	//   ....[64]....
        /*0494*/ 	.word	0x00009200
        /*0498*/ 	.word	0x00000009
        /*049c*/ 	.word	0x00000000
        /*04a0*/ 	.short	0x010a
        /*04a2*/ 	.byte	0x3f
	.zero		1


	//   ....[65]....
        /*04a4*/ 	.word	0x00009290
        /*04a8*/ 	.word	0x00000006
        /*04ac*/ 	.word	0x00000000
        /*04b0*/ 	.short	0x010a
        /*04b2*/ 	.byte	0x3f
	.zero		1


	//   ....[66]....
        /*04b4*/ 	.word	0x00009320
        /*04b8*/ 	.word	0x00000009
        /*04bc*/ 	.word	0x00000000
        /*04c0*/ 	.short	0x010a
        /*04c2*/ 	.byte	0x3f
	.zero		1


	//   ....[67]....
        /*04c4*/ 	.word	0x000093b0
        /*04c8*/ 	.word	0x00000006
        /*04cc*/ 	.word	0x00000000
        /*04d0*/ 	.short	0x010a
        /*04d2*/ 	.byte	0x3f
	.zero		1


	//   ....[68]....
        /*04d4*/ 	.word	0x00009440
        /*04d8*/ 	.word	0x00000009
        /*04dc*/ 	.word	0x00000000
        /*04e0*/ 	.short	0x010a
        /*04e2*/ 	.byte	0x3f
	.zero		1


	//   ....[69]....
        /*04e4*/ 	.word	0x000094d0
        /*04e8*/ 	.word	0x00000006
        /*04ec*/ 	.word	0x00000000
        /*04f0*/ 	.short	0x010a
        /*04f2*/ 	.byte	0x3f
	.zero		1


	//   ....[70]....
        /*04f4*/ 	.word	0x00009560
        /*04f8*/ 	.word	0x00000009
        /*04fc*/ 	.word	0x00000000
        /*0500*/ 	.short	0x010a
        /*0502*/ 	.byte	0x3f
	.zero		1


	//   ....[71]....
        /*0504*/ 	.word	0x000095f0
        /*0508*/ 	.word	0x00000006
        /*050c*/ 	.word	0x00000000
        /*0510*/ 	.short	0x010a
        /*0512*/ 	.byte	0x3f
	.zero		1


	//   ....[72]....
        /*0514*/ 	.word	0x00009680
        /*0518*/ 	.word	0x00000009
        /*051c*/ 	.word	0x00000000
        /*0520*/ 	.short	0x010a
        /*0522*/ 	.byte	0x3f
	.zero		1


	//   ....[73]....
        /*0524*/ 	.word	0x00009710
        /*0528*/ 	.word	0x00000006
        /*052c*/ 	.word	0x00000000
        /*0530*/ 	.short	0x010a
        /*0532*/ 	.byte	0x3f
	.zero		1


	//   ....[74]....
        /*0534*/ 	.word	0x000097a0
        /*0538*/ 	.word	0x00000009
        /*053c*/ 	.word	0x00000000
        /*0540*/ 	.short	0x010a
        /*0542*/ 	.byte	0x3f
	.zero		1


	//   ....[75]....
        /*0544*/ 	.word	0x00009830
        /*0548*/ 	.word	0x00000008
        /*054c*/ 	.word	0x00000000
        /*0550*/ 	.short	0x010a
        /*0552*/ 	.byte	0x3f
	.zero		1


	//   ....[76]....
        /*0554*/ 	.word	0x000098c0
        /*0558*/ 	.word	0x0000000b
        /*055c*/ 	.word	0x00000000
        /*0560*/ 	.short	0x010a
        /*0562*/ 	.byte	0x3f
	.zero		1


	//   ....[77]....
        /*0564*/ 	.word	0x00009950
        /*0568*/ 	.word	0x00000003
        /*056c*/ 	.word	0x00000000
        /*0570*/ 	.short	0x010a
        /*0572*/ 	.byte	0x3f
	.zero		1


	//   ....[78]....
        /*0574*/ 	.word	0x000099c0
        /*0578*/ 	.word	0x00000017
        /*057c*/ 	.word	0xfffffff8
        /*0580*/ 	.short	0x010a
        /*0582*/ 	.byte	0x3f
	.zero		1


	//   ....[79]....
        /*0584*/ 	.word	0x00009a20
        /*0588*/ 	.word	0x000000ce
        /*058c*/ 	.word	0x00000000
        /*0590*/ 	.short	0x010a
        /*0592*/ 	.byte	0x3f
	.zero		1


	//   ....[80]....
        /*0594*/ 	.word	0x00009a80
        /*0598*/ 	.word	0x00000018
        /*059c*/ 	.word	0x00000008
        /*05a0*/ 	.short	0x010a
        /*05a2*/ 	.byte	0x3f
	.zero		1


	//   ....[81]....
        /*05a4*/ 	.word	0x00009b50
        /*05a8*/ 	.word	0x00000014
        /*05ac*/ 	.word	0x000000a8
        /*05b0*/ 	.short	0x010a
        /*05b2*/ 	.byte	0x3f
	.zero		1


	//   ....[82]....
        /*05b4*/ 	.word	0x00009c30
        /*05b8*/ 	.word	0x00000005
        /*05bc*/ 	.word	0x00000000
        /*05c0*/ 	.short	0x010a
        /*05c2*/ 	.byte	0x3f
	.zero		1


	//   ....[83]....
        /*05c4*/ 	.word	0x00009c80
        /*05c8*/ 	.word	0x00000007
        /*05cc*/ 	.word	0x00000000
        /*05d0*/ 	.short	0x010a
        /*05d2*/ 	.byte	0x3f
	.zero		1


	//   ....[84]....
        /*05d4*/ 	.word	0x00009cd0
        /*05d8*/ 	.word	0x00000006
        /*05dc*/ 	.word	0x00000000
        /*05e0*/ 	.short	0x010a
        /*05e2*/ 	.byte	0x3f
	.zero		1


	//   ....[85]....
        /*05e4*/ 	.word	0x00009d20
        /*05e8*/ 	.word	0x00000009
        /*05ec*/ 	.word	0x00000000
        /*05f0*/ 	.short	0x010a
        /*05f2*/ 	.byte	0x3f
	.zero		1


	//   ....[86]....
        /*05f4*/ 	.word	0x00009d70
        /*05f8*/ 	.word	0x00000006
        /*05fc*/ 	.word	0x00000000
        /*0600*/ 	.short	0x010a
        /*0602*/ 	.byte	0x3f
	.zero		1


	//   ....[87]....
        /*0604*/ 	.word	0x00009dc0
        /*0608*/ 	.word	0x00000009
        /*060c*/ 	.word	0x00000000
        /*0610*/ 	.short	0x010a
        /*0612*/ 	.byte	0x3f
	.zero		1


	//   ....[88]....
        /*0614*/ 	.word	0x00009e10
        /*0618*/ 	.word	0x00000006
        /*061c*/ 	.word	0x00000000
        /*0620*/ 	.short	0x010a
        /*0622*/ 	.byte	0x3f
	.zero		1


	//   ....[89]....
        /*0624*/ 	.word	0x00009e60
        /*0628*/ 	.word	0x00000009
        /*062c*/ 	.word	0x00000000
        /*0630*/ 	.short	0x010a
        /*0632*/ 	.byte	0x3f
	.zero		1


	//   ....[90]....
        /*0634*/ 	.word	0x00009eb0
        /*0638*/ 	.word	0x00000006
        /*063c*/ 	.word	0x00000000
        /*0640*/ 	.short	0x010a
        /*0642*/ 	.byte	0x3f
	.zero		1


	//   ....[91]....
        /*0644*/ 	.word	0x00009f00
        /*0648*/ 	.word	0x00000009
        /*064c*/ 	.word	0x00000000
        /*0650*/ 	.short	0x010a
        /*0652*/ 	.byte	0x3f
	.zero		1


	//   ....[92]....
        /*0654*/ 	.word	0x00009f50
        /*0658*/ 	.word	0x00000006
        /*065c*/ 	.word	0x00000000
        /*0660*/ 	.short	0x010a
        /*0662*/ 	.byte	0x3f
	.zero		1


	//   ....[93]....
        /*0664*/ 	.word	0x00009fa0
        /*0668*/ 	.word	0x00000009
        /*066c*/ 	.word	0x00000000
        /*0670*/ 	.short	0x010a
        /*0672*/ 	.byte	0x3f
	.zero		1


	//   ....[94]....
        /*0674*/ 	.word	0x00009ff0
        /*0678*/ 	.word	0x00000006
        /*067c*/ 	.word	0x00000000
        /*0680*/ 	.short	0x010a
        /*0682*/ 	.byte	0x3f
	.zero		1


	//   ....[95]....
        /*0684*/ 	.word	0x0000a040
        /*0688*/ 	.word	0x00000009
        /*068c*/ 	.word	0x00000000
        /*0690*/ 	.short	0x010a
        /*0692*/ 	.byte	0x3f
	.zero		1


	//   ....[96]....
        /*0694*/ 	.word	0x0000a090
        /*0698*/ 	.word	0x00000006
        /*069c*/ 	.word	0x00000000
        /*06a0*/ 	.short	0x010a
        /*06a2*/ 	.byte	0x3f
	.zero		1


	//   ....[97]....
        /*06a4*/ 	.word	0x0000a0e0
        /*06a8*/ 	.word	0x00000009
        /*06ac*/ 	.word	0x00000000
        /*06b0*/ 	.short	0x010a
        /*06b2*/ 	.byte	0x3f
	.zero		1


	//   ....[98]....
        /*06b4*/ 	.word	0x0000a130
        /*06b8*/ 	.word	0x00000006
        /*06bc*/ 	.word	0x00000000
        /*06c0*/ 	.short	0x010a
        /*06c2*/ 	.byte	0x3f
	.zero		1


	//   ....[99]....
        /*06c4*/ 	.word	0x0000a180
        /*06c8*/ 	.word	0x00000009
        /*06cc*/ 	.word	0x00000000
        /*06d0*/ 	.short	0x010a
        /*06d2*/ 	.byte	0x3f
	.zero		1


	//   ....[100]....
        /*06d4*/ 	.word	0x0000a1d0
        /*06d8*/ 	.word	0x00000008
        /*06dc*/ 	.word	0x00000000
        /*06e0*/ 	.short	0x010a
        /*06e2*/ 	.byte	0x3f
	.zero		1


	//   ....[101]....
        /*06e4*/ 	.word	0x0000a220
        /*06e8*/ 	.word	0x0000000b
        /*06ec*/ 	.word	0x00000000
        /*06f0*/ 	.short	0x010a
        /*06f2*/ 	.byte	0x3f
	.zero		1


	//----- nvinfo : EIATTR_NUM_MBARRIERS
	.align		4
.L_28:
        /*06f4*/ 	.byte	0x03, 0x38
        /*06f6*/ 	.short	0x0030


	//----- nvinfo : EIATTR_EXIT_INSTR_OFFSETS
	.align		4
        /*06f8*/ 	.byte	0x04, 0x1c
        /*06fa*/ 	.short	(.L_30 - .L_29)


	//   ....[0]....
.L_29:
        /*06fc*/ 	.word	0x000015c0


	//   ....[1]....
        /*0700*/ 	.word	0x00001620


	//   ....[2]....
        /*0704*/ 	.word	0x00007ee0


	//   ....[3]....
        /*0708*/ 	.word	0x00007f10


	//   ....[4]....
        /*070c*/ 	.word	0x000099a0


	//----- nvinfo : EIATTR_MAX_THREADS
	.align		4
.L_30:
        /*0710*/ 	.byte	0x04, 0x05
        /*0712*/ 	.short	(.L_32 - .L_31)
.L_31:
        /*0714*/ 	.word	0x00000180
        /*0718*/ 	.word	0x00000001
        /*071c*/ 	.word	0x00000001


	//----- nvinfo : EIATTR_CRS_STACK_SIZE
	.align		4
.L_32:
        /*0720*/ 	.byte	0x04, 0x1e
        /*0722*/ 	.short	(.L_34 - .L_33)
.L_33:
        /*0724*/ 	.word	0x00000000


	//----- nvinfo : EIATTR_CBANK_PARAM_SIZE
	.align		4
.L_34:
        /*0728*/ 	.byte	0x03, 0x19
        /*072a*/ 	.short	0x0570


	//----- nvinfo : EIATTR_PARAM_CBANK
	.align		4
        /*072c*/ 	.byte	0x04, 0x0a
        /*072e*/ 	.short	(.L_36 - .L_35)
	.align		4
.L_35:
        /*0730*/ 	.word	index@(.nv.constant0._ZN7cutlass13device_kernelINS_4gemm6kernel13GemmUniversalIN4cute5tupleIJiiiiEEENS1_10collective13CollectiveMmaINS1_43MainloopSm90TmaGmmaWarpSpecializedSparseFP8ILi21ENS5_IJNS4_1CILi1EEENSA_ILi2EEESB_EEENS1_32KernelTmaWarpSpecializedPingpongEEENS5_IJNSA_ILi64EEENSA_ILi128EEESG_EEENS_12float_e4m3_tENS5_IJNS4_6LayoutINS5_IJiNS5_IJSC_iEEEiEEENS5_IJlNS5_IJSB_SC_EEElEEEEENSK_INS5_IJNS5_IJSG_iEEESQ_iEEENS5_IJNS5_IJSG_NSA_ILi4096EEEEEENS5_IJSB_lEEElEEEEEEEESJ_NS5_IJlSB_lEEENS4_8TiledMMAINS4_8MMA_AtomIJNS4_4SM904GMMA6SPARSE32GMMA_64x128x64_F32E4M3E4M3_SS_TNILNS12_7ScaleInE1ELS15_1ELNS12_9SparseSelE0EEEEEENSK_INS5_IJSB_SB_SB_EEENS5_IJNSA_ILi0EEES1A_S1A_EEEEENS5_IJNS4_10UnderscoreES1D_S1D_EEEEENS4_23SM90_TMA_LOAD_MULTICASTENS4_14ComposedLayoutINS4_7SwizzleILi1ELi4ELi3EEENS4_25smem_sparse_ptr_flag_bitsILi2ELi8EEENSK_INS5_IJNS5_IJSB_NSA_ILi8EEEEEENS5_IJSC_NSA_ILi32EEEEEEEEENS5_IJNS5_IJS1A_SG_EEESN_EEEEEEEvNS4_8identityENS4_13SM90_TMA_LOADENS1H_INS1I_ILi2ELi4ELi3EEENS4_18smem_ptr_flag_bitsILi8EEENSK_INS5_IJS1M_SG_EEENS5_IJSG_SB_EEEEEEEvS1V_EENS_8epilogue10collective6detail29Sm90TmaWarpSpecializedAdapterINS26_15DefaultEpilogueIfNS5_IJSB_llEEES2A_NS25_6thread17LinearCombinationIfLi1EffLNS2B_9ScaleType4KindE0ELNS_15FloatRoundStyleE2EfEENS1_15EpilogueDefaultEEEEEvvEEEEvNT_6ParamsE)
        /*0734*/ 	.short	0x0210
        /*0736*/ 	.short	0x0570


	//----- nvinfo : EIATTR_SW_WAR
	.align		4
.L_36:
        /*0738*/ 	.byte	0x04, 0x36
        /*073a*/ 	.short	(.L_38 - .L_37)
.L_37:
        /*073c*/ 	.word	0x00000008
.L_38:


//--------------------- .nv.callgraph             --------------------------
	.section	.nv.callgraph,"",@"SHT_CUDA_CALLGRAPH"
	.align	4
	.sectionentsize	8
	.align		4
        /*0000*/ 	.word	0x00000000
	.align		4
        /*0004*/ 	.word	0xffffffff
	.align		4
        /*0008*/ 	.word	0x00000000
	.align		4
        /*000c*/ 	.word	0xfffffffe
	.align		4
        /*0010*/ 	.word	0x00000000
	.align		4
        /*0014*/ 	.word	0xfffffffd
	.align		4
        /*0018*/ 	.word	0x00000000
	.align		4
        /*001c*/ 	.word	0xfffffffc


//--------------------- .nv.constant4             --------------------------
	.section	.nv.constant4,"a",@progbits
	.align	8
	.align		8
.nv.constant4:
        /*0000*/ 	.dword	_ZN39_INTERNAL_0729b4fe_4_k_cu_c8daea0b_27824cuda3std3__45__cpo5beginE
	.align		8
        /*0008*/ 	.dword	_ZN39_INTERNAL_0729b4fe_4_k_cu_c8daea0b_27824cuda3std3__45__cpo3endE
	.align		8
        /*0010*/ 	.dword	_ZN39_INTERNAL_0729b4fe_4_k_cu_c8daea0b_27824cuda3std3__45__cpo6cbeginE
	.align		8
        /*0018*/ 	.dword	_ZN39_INTERNAL_0729b4fe_4_k_cu_c8daea0b_27824cuda3std3__45__cpo4cendE
	.align		8
        /*0020*/ 	.dword	_ZN39_INTERNAL_0729b4fe_4_k_cu_c8daea0b_27824cuda3std3__441_GLOBAL__N__0729b4fe_4_k_cu_c8daea0b_27826ignoreE
	.align		8
        /*0028*/ 	.dword	_ZN39_INTERNAL_0729b4fe_4_k_cu_c8daea0b_27824cuda3std3__419piecewise_constructE
	.align		8
        /*0030*/ 	.dword	_ZN39_INTERNAL_0729b4fe_4_k_cu_c8daea0b_27824cuda3std3__48in_placeE
	.align		8
        /*0038*/ 	.dword	_ZN39_INTERNAL_0729b4fe_4_k_cu_c8daea0b_27824cuda3std6ranges3__45__cpo4swapE
	.align		8
        /*0040*/ 	.dword	_ZN39_INTERNAL_0729b4fe_4_k_cu_c8daea0b_27824cuda3std6ranges3__45__cpo9iter_moveE
	.align		8
        /*0048*/ 	.dword	_ZN39_INTERNAL_0729b4fe_4_k_cu_c8daea0b_27824cute7productE
	.align		8
        /*0050*/ 	.dword	_ZN39_INTERNAL_0729b4fe_4_k_cu_c8daea0b_27824cute1_E


//--------------------- .text._ZN7cutlass13device_kernelINS_4gemm6kernel13GemmUniversalIN4cute5tupleIJiiiiEEENS1_10collective13CollectiveMmaINS1_43MainloopSm90TmaGmmaWarpSpecializedSparseFP8ILi21ENS5_IJNS4_1CILi1EEENSA_ILi2EEESB_EEENS1_32KernelTmaWarpSpecializedPingpongEEENS5_IJNSA_ILi64EEENSA_ILi128EEESG_EEENS_12float_e4m3_tENS5_IJNS4_6LayoutINS5_IJiNS5_IJSC_iEEEiEEENS5_IJlNS5_IJSB_SC_EEElEEEEENSK_INS5_IJNS5_IJSG_iEEESQ_iEEENS5_IJNS5_IJSG_NSA_ILi4096EEEEEENS5_IJSB_lEEElEEEEEEEESJ_NS5_IJlSB_lEEENS4_8TiledMMAINS4_8MMA_AtomIJNS4_4SM904GMMA6SPARSE32GMMA_64x128x64_F32E4M3E4M3_SS_TNILNS12_7ScaleInE1ELS15_1ELNS12_9SparseSelE0EEEEEENSK_INS5_IJSB_SB_SB_EEENS5_IJNSA_ILi0EEES1A_S1A_EEEEENS5_IJNS4_10UnderscoreES1D_S1D_EEEEENS4_23SM90_TMA_LOAD_MULTICASTENS4_14ComposedLayoutINS4_7SwizzleILi1ELi4ELi3EEENS4_25smem_sparse_ptr_flag_bitsILi2ELi8EEENSK_INS5_IJNS5_IJSB_NSA_ILi8EEEEEENS5_IJSC_NSA_ILi32EEEEEEEEENS5_IJNS5_IJS1A_SG_EEESN_EEEEEEEvNS4_8identityENS4_13SM90_TMA_LOADENS1H_INS1I_ILi2ELi4ELi3EEENS4_18smem_ptr_flag_bitsILi8EEENSK_INS5_IJS1M_SG_EEENS5_IJSG_SB_EEEEEEEvS1V_EENS_8epilogue10collective6detail29Sm90TmaWarpSpecializedAdapterINS26_15DefaultEpilogueIfNS5_IJSB_llEEES2A_NS25_6thread17LinearCombinationIfLi1EffLNS2B_9ScaleType4KindE0ELNS_15FloatRoundStyleE2EfEENS1_15EpilogueDefaultEEEEEvvEEEEvNT_6ParamsE --------------------------
	.section	.text._ZN7cutlass13device_kernelINS_4gemm6kernel13GemmUniversalIN4cute5tupleIJiiiiEEENS1_10collective13CollectiveMmaINS1_43MainloopSm90TmaGmmaWarpSpecializedSparseFP8ILi21ENS5_IJNS4_1CILi1EEENSA_ILi2EEESB_EEENS1_32KernelTmaWarpSpecializedPingpongEEENS5_IJNSA_ILi64EEENSA_ILi128EEESG_EEENS_12float_e4m3_tENS5_IJNS4_6LayoutINS5_IJiNS5_IJSC_iEEEiEEENS5_IJlNS5_IJSB_SC_EEElEEEEENSK_INS5_IJNS5_IJSG_iEEESQ_iEEENS5_IJNS5_IJSG_NSA_ILi4096EEEEEENS5_IJSB_lEEElEEEEEEEESJ_NS5_IJlSB_lEEENS4_8TiledMMAINS4_8MMA_AtomIJNS4_4SM904GMMA6SPARSE32GMMA_64x128x64_F32E4M3E4M3_SS_TNILNS12_7ScaleInE1ELS15_1ELNS12_9SparseSelE0EEEEEENSK_INS5_IJSB_SB_SB_EEENS5_IJNSA_ILi0EEES1A_S1A_EEEEENS5_IJNS4_10UnderscoreES1D_S1D_EEEEENS4_23SM90_TMA_LOAD_MULTICASTENS4_14ComposedLayoutINS4_7SwizzleILi1ELi4ELi3EEENS4_25smem_sparse_ptr_flag_bitsILi2ELi8EEENSK_INS5_IJNS5_IJSB_NSA_ILi8EEEEEENS5_IJSC_NSA_ILi32EEEEEEEEENS5_IJNS5_IJS1A_SG_EEESN_EEEEEEEvNS4_8identityENS4_13SM90_TMA_LOADENS1H_INS1I_ILi2ELi4ELi3EEENS4_18smem_ptr_flag_bitsILi8EEENSK_INS5_IJS1M_SG_EEENS5_IJSG_SB_EEEEEEEvS1V_EENS_8epilogue10collective6detail29Sm90TmaWarpSpecializedAdapterINS26_15DefaultEpilogueIfNS5_IJSB_llEEES2A_NS25_6thread17LinearCombinationIfLi1EffLNS2B_9ScaleType4KindE0ELNS_15FloatRoundStyleE2EfEENS1_15EpilogueDefaultEEEEEvvEEEEvNT_6ParamsE,"ax",@progbits
	.align	128
.text._ZN7cutlass13device_kernelINS_4gemm6kernel13GemmUniversalIN4cute5tupleIJiiiiEEENS1_10collective13CollectiveMmaINS1_43MainloopSm90TmaGmmaWarpSpecializedSparseFP8ILi21ENS5_IJNS4_1CILi1EEENSA_ILi2EEESB_EEENS1_32KernelTmaWarpSpecializedPingpongEEENS5_IJNSA_ILi64EEENSA_ILi128EEESG_EEENS_12float_e4m3_tENS5_IJNS4_6LayoutINS5_IJiNS5_IJSC_iEEEiEEENS5_IJlNS5_IJSB_SC_EEElEEEEENSK_INS5_IJNS5_IJSG_iEEESQ_iEEENS5_IJNS5_IJSG_NSA_ILi4096EEEEEENS5_IJSB_lEEElEEEEEEEESJ_NS5_IJlSB_lEEENS4_8TiledMMAINS4_8MMA_AtomIJNS4_4SM904GMMA6SPARSE32GMMA_64x128x64_F32E4M3E4M3_SS_TNILNS12_7ScaleInE1ELS15_1ELNS12_9SparseSelE0EEEEEENSK_INS5_IJSB_SB_SB_EEENS5_IJNSA_ILi0EEES1A_S1A_EEEEENS5_IJNS4_10UnderscoreES1D_S1D_EEEEENS4_23SM90_TMA_LOAD_MULTICASTENS4_14ComposedLayoutINS4_7SwizzleILi1ELi4ELi3EEENS4_25smem_sparse_ptr_flag_bitsILi2ELi8EEENSK_INS5_IJNS5_IJSB_NSA_ILi8EEEEEENS5_IJSC_NSA_ILi32EEEEEEEEENS5_IJNS5_IJS1A_SG_EEESN_EEEEEEEvNS4_8identityENS4_13SM90_TMA_LOADENS1H_INS1I_ILi2ELi4ELi3EEENS4_18smem_ptr_flag_bitsILi8EEENSK_INS5_IJS1M_SG_EEENS5_IJSG_SB_EEEEEEEvS1V_EENS_8epilogue10collective6detail29Sm90TmaWarpSpecializedAdapterINS26_15DefaultEpilogueIfNS5_IJSB_llEEES2A_NS25_6thread17LinearCombinationIfLi1EffLNS2B_9ScaleType4KindE0ELNS_15FloatRoundStyleE2EfEENS1_15EpilogueDefaultEEEEEvvEEEEvNT_6ParamsE:
        .type           _ZN7cutlass13device_kernelINS_4gemm6kernel13GemmUniversalIN4cute5tupleIJiiiiEEENS1_10collective13CollectiveMmaINS1_43MainloopSm90TmaGmmaWarpSpecializedSparseFP8ILi21ENS5_IJNS4_1CILi1EEENSA_ILi2EEESB_EEENS1_32KernelTmaWarpSpecializedPingpongEEENS5_IJNSA_ILi64EEENSA_ILi128EEESG_EEENS_12float_e4m3_tENS5_IJNS4_6LayoutINS5_IJiNS5_IJSC_iEEEiEEENS5_IJlNS5_IJSB_SC_EEElEEEEENSK_INS5_IJNS5_IJSG_iEEESQ_iEEENS5_IJNS5_IJSG_NSA_ILi4096EEEEEENS5_IJSB_lEEElEEEEEEEESJ_NS5_IJlSB_lEEENS4_8TiledMMAINS4_8MMA_AtomIJNS4_4SM904GMMA6SPARSE32GMMA_64x128x64_F32E4M3E4M3_SS_TNILNS12_7ScaleInE1ELS15_1ELNS12_9SparseSelE0EEEEEENSK_INS5_IJSB_SB_SB_EEENS5_IJNSA_ILi0EEES1A_S1A_EEEEENS5_IJNS4_10UnderscoreES1D_S1D_EEEEENS4_23SM90_TMA_LOAD_MULTICASTENS4_14ComposedLayoutINS4_7SwizzleILi1ELi4ELi3EEENS4_25smem_sparse_ptr_flag_bitsILi2ELi8EEENSK_INS5_IJNS5_IJSB_NSA_ILi8EEEEEENS5_IJSC_NSA_ILi32EEEEEEEEENS5_IJNS5_IJS1A_SG_EEESN_EEEEEEEvNS4_8identityENS4_13SM90_TMA_LOADENS1H_INS1I_ILi2ELi4ELi3EEENS4_18smem_ptr_flag_bitsILi8EEENSK_INS5_IJS1M_SG_EEENS5_IJSG_SB_EEEEEEEvS1V_EENS_8epilogue10collective6detail29Sm90TmaWarpSpecializedAdapterINS26_15DefaultEpilogueIfNS5_IJSB_llEEES2A_NS25_6thread17LinearCombinationIfLi1EffLNS2B_9ScaleType4KindE0ELNS_15FloatRoundStyleE2EfEENS1_15EpilogueDefaultEEEEEvvEEEEvNT_6ParamsE,@function
        .size           _ZN7cutlass13device_kernelINS_4gemm6kernel13GemmUniversalIN4cute5tupleIJiiiiEEENS1_10collective13CollectiveMmaINS1_43MainloopSm90TmaGmmaWarpSpecializedSparseFP8ILi21ENS5_IJNS4_1CILi1EEENSA_ILi2EEESB_EEENS1_32KernelTmaWarpSpecializedPingpongEEENS5_IJNSA_ILi64EEENSA_ILi128EEESG_EEENS_12float_e4m3_tENS5_IJNS4_6LayoutINS5_IJiNS5_IJSC_iEEEiEEENS5_IJlNS5_IJSB_SC_EEElEEEEENSK_INS5_IJNS5_IJSG_iEEESQ_iEEENS5_IJNS5_IJSG_NSA_ILi4096EEEEEENS5_IJSB_lEEElEEEEEEEESJ_NS5_IJlSB_lEEENS4_8TiledMMAINS4_8MMA_AtomIJNS4_4SM904GMMA6SPARSE32GMMA_64x128x64_F32E4M3E4M3_SS_TNILNS12_7ScaleInE1ELS15_1ELNS12_9SparseSelE0EEEEEENSK_INS5_IJSB_SB_SB_EEENS5_IJNSA_ILi0EEES1A_S1A_EEEEENS5_IJNS4_10UnderscoreES1D_S1D_EEEEENS4_23SM90_TMA_LOAD_MULTICASTENS4_14ComposedLayoutINS4_7SwizzleILi1ELi4ELi3EEENS4_25smem_sparse_ptr_flag_bitsILi2ELi8EEENSK_INS5_IJNS5_IJSB_NSA_ILi8EEEEEENS5_IJSC_NSA_ILi32EEEEEEEEENS5_IJNS5_IJS1A_SG_EEESN_EEEEEEEvNS4_8identityENS4_13SM90_TMA_LOADENS1H_INS1I_ILi2ELi4ELi3EEENS4_18smem_ptr_flag_bitsILi8EEENSK_INS5_IJS1M_SG_EEENS5_IJSG_SB_EEEEEEEvS1V_EENS_8epilogue10collective6detail29Sm90TmaWarpSpecializedAdapterINS26_15DefaultEpilogueIfNS5_IJSB_llEEES2A_NS25_6thread17LinearCombinationIfLi1EffLNS2B_9ScaleType4KindE0ELNS_15FloatRoundStyleE2EfEENS1_15EpilogueDefaultEEEEEvvEEEEvNT_6ParamsE,(.L_x_229 - _ZN7cutlass13device_kernelINS_4gemm6kernel13GemmUniversalIN4cute5tupleIJiiiiEEENS1_10collective13CollectiveMmaINS1_43MainloopSm90TmaGmmaWarpSpecializedSparseFP8ILi21ENS5_IJNS4_1CILi1EEENSA_ILi2EEESB_EEENS1_32KernelTmaWarpSpecializedPingpongEEENS5_IJNSA_ILi64EEENSA_ILi128EEESG_EEENS_12float_e4m3_tENS5_IJNS4_6LayoutINS5_IJiNS5_IJSC_iEEEiEEENS5_IJlNS5_IJSB_SC_EEElEEEEENSK_INS5_IJNS5_IJSG_iEEESQ_iEEENS5_IJNS5_IJSG_NSA_ILi4096EEEEEENS5_IJSB_lEEElEEEEEEEESJ_NS5_IJlSB_lEEENS4_8TiledMMAINS4_8MMA_AtomIJNS4_4SM904GMMA6SPARSE32GMMA_64x128x64_F32E4M3E4M3_SS_TNILNS12_7ScaleInE1ELS15_1ELNS12_9SparseSelE0EEEEEENSK_INS5_IJSB_SB_SB_EEENS5_IJNSA_ILi0EEES1A_S1A_EEEEENS5_IJNS4_10UnderscoreES1D_S1D_EEEEENS4_23SM90_TMA_LOAD_MULTICASTENS4_14ComposedLayoutINS4_7SwizzleILi1ELi4ELi3EEENS4_25smem_sparse_ptr_flag_bitsILi2ELi8EEENSK_INS5_IJNS5_IJSB_NSA_ILi8EEEEEENS5_IJSC_NSA_ILi32EEEEEEEEENS5_IJNS5_IJS1A_SG_EEESN_EEEEEEEvNS4_8identityENS4_13SM90_TMA_LOADENS1H_INS1I_ILi2ELi4ELi3EEENS4_18smem_ptr_flag_bitsILi8EEENSK_INS5_IJS1M_SG_EEENS5_IJSG_SB_EEEEEEEvS1V_EENS_8epilogue10collective6detail29Sm90TmaWarpSpecializedAdapterINS26_15DefaultEpilogueIfNS5_IJSB_llEEES2A_NS25_6thread17LinearCombinationIfLi1EffLNS2B_9ScaleType4KindE0ELNS_15FloatRoundStyleE2EfEENS1_15EpilogueDefaultEEEEEvvEEEEvNT_6ParamsE)
        .other          _ZN7cutlass13device_kernelINS_4gemm6kernel13GemmUniversalIN4cute5tupleIJiiiiEEENS1_10collective13CollectiveMmaINS1_43MainloopSm90TmaGmmaWarpSpecializedSparseFP8ILi21ENS5_IJNS4_1CILi1EEENSA_ILi2EEESB_EEENS1_32KernelTmaWarpSpecializedPingpongEEENS5_IJNSA_ILi64EEENSA_ILi128EEESG_EEENS_12float_e4m3_tENS5_IJNS4_6LayoutINS5_IJiNS5_IJSC_iEEEiEEENS5_IJlNS5_IJSB_SC_EEElEEEEENSK_INS5_IJNS5_IJSG_iEEESQ_iEEENS5_IJNS5_IJSG_NSA_ILi4096EEEEEENS5_IJSB_lEEElEEEEEEEESJ_NS5_IJlSB_lEEENS4_8TiledMMAINS4_8MMA_AtomIJNS4_4SM904GMMA6SPARSE32GMMA_64x128x64_F32E4M3E4M3_SS_TNILNS12_7ScaleInE1ELS15_1ELNS12_9SparseSelE0EEEEEENSK_INS5_IJSB_SB_SB_EEENS5_IJNSA_ILi0EEES1A_S1A_EEEEENS5_IJNS4_10UnderscoreES1D_S1D_EEEEENS4_23SM90_TMA_LOAD_MULTICASTENS4_14ComposedLayoutINS4_7SwizzleILi1ELi4ELi3EEENS4_25smem_sparse_ptr_flag_bitsILi2ELi8EEENSK_INS5_IJNS5_IJSB_NSA_ILi8EEEEEENS5_IJSC_NSA_ILi32EEEEEEEEENS5_IJNS5_IJS1A_SG_EEESN_EEEEEEEvNS4_8identityENS4_13SM90_TMA_LOADENS1H_INS1I_ILi2ELi4ELi3EEENS4_18smem_ptr_flag_bitsILi8EEENSK_INS5_IJS1M_SG_EEENS5_IJSG_SB_EEEEEEEvS1V_EENS_8epilogue10collective6detail29Sm90TmaWarpSpecializedAdapterINS26_15DefaultEpilogueIfNS5_IJSB_llEEES2A_NS25_6thread17LinearCombinationIfLi1EffLNS2B_9ScaleType4KindE0ELNS_15FloatRoundStyleE2EfEENS1_15EpilogueDefaultEEEEEvvEEEEvNT_6ParamsE,@"STO_CUDA_ENTRY STV_DEFAULT"
_ZN7cutlass13device_kernelINS_4gemm6kernel13GemmUniversalIN4cute5tupleIJiiiiEEENS1_10collective13CollectiveMmaINS1_43MainloopSm90TmaGmmaWarpSpecializedSparseFP8ILi21ENS5_IJNS4_1CILi1EEENSA_ILi2EEESB_EEENS1_32KernelTmaWarpSpecializedPingpongEEENS5_IJNSA_ILi64EEENSA_ILi128EEESG_EEENS_12float_e4m3_tENS5_IJNS4_6LayoutINS5_IJiNS5_IJSC_iEEEiEEENS5_IJlNS5_IJSB_SC_EEElEEEEENSK_INS5_IJNS5_IJSG_iEEESQ_iEEENS5_IJNS5_IJSG_NSA_ILi4096EEEEEENS5_IJSB_lEEElEEEEEEEESJ_NS5_IJlSB_lEEENS4_8TiledMMAINS4_8MMA_AtomIJNS4_4SM904GMMA6SPARSE32GMMA_64x128x64_F32E4M3E4M3_SS_TNILNS12_7ScaleInE1ELS15_1ELNS12_9SparseSelE0EEEEEENSK_INS5_IJSB_SB_SB_EEENS5_IJNSA_ILi0EEES1A_S1A_EEEEENS5_IJNS4_10UnderscoreES1D_S1D_EEEEENS4_23SM90_TMA_LOAD_MULTICASTENS4_14ComposedLayoutINS4_7SwizzleILi1ELi4ELi3EEENS4_25smem_sparse_ptr_flag_bitsILi2ELi8EEENSK_INS5_IJNS5_IJSB_NSA_ILi8EEEEEENS5_IJSC_NSA_ILi32EEEEEEEEENS5_IJNS5_IJS1A_SG_EEESN_EEEEEEEvNS4_8identityENS4_13SM90_TMA_LOADENS1H_INS1I_ILi2ELi4ELi3EEENS4_18smem_ptr_flag_bitsILi8EEENSK_INS5_IJS1M_SG_EEENS5_IJSG_SB_EEEEEEEvS1V_EENS_8epilogue10collective6detail29Sm90TmaWarpSpecializedAdapterINS26_15DefaultEpilogueIfNS5_IJSB_llEEES2A_NS25_6thread17LinearCombinationIfLi1EffLNS2B_9ScaleType4KindE0ELNS_15FloatRoundStyleE2EfEENS1_15EpilogueDefaultEEEEEvvEEEEvNT_6ParamsE:
[----:B------:R-:W-:Y:S01]  /*0000*/  LDC R1, c[0x0][0x28] ;  /* 0x00000a00ff017b82 */ /* 0x000fe20000000800 */
[----:B------:R-:W0:Y:S01]  /*0010*/  S2R R10, SR_TID.X ;  /* 0x00000000000a7919 */ /* 0x000e220000002100 */
[----:B------:R-:W-:Y:S01]  /*0020*/  ELECT P0, URZ, PT ;  /* 0x00000000003f782f */ /* 0x000fe20003800000 */
[----:B------:R-:W-:Y:S01]  /*0030*/  BSSY B0, `(.L_x_0) ;  /* 0x0000012000007945 */ /* 0x000fe20003800000 */
[--C-:B0-----:R-:W-:Y:S02]  /*0040*/  SHF.R.U32.HI R0, RZ, 0x5, R10.reuse ;  /* 0x00000005ff007819 */ /* 0x101fe4000001160a */
[----:B------:R-:W-:-:S03]  /*0050*/  SHF.R.U32.HI R4, RZ, 0x7, R10 ;  /* 0x00000007ff047819 */ /* 0x000fc6000001160a */
[----:B------:R-:W0:Y:S04]  /*0060*/  SHFL.IDX PT, R2, R0, RZ, 0x1f ;  /* 0x00001fff00027589 */ /* 0x000e2800000e0000 */
[----:B------:R1:W2:Y:S01]  /*0070*/  SHFL.IDX PT, R5, R4, RZ, 0x1f ;  /* 0x00001fff04057589 */ /* 0x0002a200000e0000 */
[----:B0-----:R-:W-:-:S13]  /*0080*/  ISETP.NE.OR P0, PT, R2, RZ, !P0 ;  /* 0x000000ff0200720c */ /* 0x001fda0004705670 */
[----:B-12---:R-:W-:Y:S05]  /*0090*/  @P0 BRA `(.L_x_1) ;  /* 0x00000000002c0947 */ /* 0x006fea0003800000 */
[----:B------:R-:W-:Y:S02]  /*00a0*/  ULDC.64 UR4, c[0x0][0x198] ;  /* 0x0000660000047ab9 */ /* 0x000fe40000000a00 */
[----:B------:R-:W-:Y:S02]  /*00b0*/  UIADD3 UR6, UP0, UR4, 0xf0, URZ ;  /* 0x000000f004067890 */ /* 0x000fe4000ff1e03f */
[----:B------:R-:W-:Y:S02]  /*00c0*/  UIADD3 UR8, UP1, UR4, 0x1f0, URZ ;  /* 0x000001f004087890 */ /* 0x000fe4000ff3e03f */
[----:B------:R-:W-:Y:S02]  /*00d0*/  UIADD3 UR4, UP2, UR4, 0x2f0, URZ ;  /* 0x000002f004047890 */ /* 0x000fe4000ff5e03f */
[----:B------:R-:W-:Y:S02]  /*00e0*/  UIADD3.X UR7, URZ, UR5, URZ, UP0, !UPT ;  /* 0x000000053f077290 */ /* 0x000fe400087fe43f */
[----:B------:R-:W-:-:S02]  /*00f0*/  UIADD3.X UR9, URZ, UR5, URZ, UP1, !UPT ;  /* 0x000000053f097290 */ /* 0x000fc40008ffe43f */
[----:B------:R-:W-:-:S05]  /*0100*/  UIADD3.X UR5, URZ, UR5, URZ, UP2, !UPT ;  /* 0x000000053f057290 */ /* 0x000fca00097fe43f */
[----:B------:R0:W-:Y:S02]  /*0110*/  UTMACCTL.PF [UR6] ;  /* 0x00000000060079b9 */ /* 0x0001e40008040000 */
[----:B------:R0:W-:Y:S02]  /*0120*/  UTMACCTL.PF [UR8] ;  /* 0x00000000080079b9 */ /* 0x0001e40008040000 */
[----:B------:R0:W-:Y:S02]  /*0130*/  UTMACCTL.PF [UR4] ;  /* 0x00000000040079b9 */ /* 0x0001e40008040000 */
[----:B0-----:R-:W-:Y:S01]  /*0140*/  NOP ;  /* 0x0000000000007918 */ /* 0x001fe20000000000 */
.L_x_1:
[----:B------:R-:W-:Y:S05]  /*0150*/  BSYNC B0 ;  /* 0x0000000000007941 */ /* 0x000fea0003800000 */
.L_x_0:
[----:B------:R-:W0:Y:S01]  /*0160*/  SHFL.IDX PT, R6, R0, RZ, 0x1f ;  /* 0x00001fff00067589 */ /* 0x000e2200000e0000 */
[----:B------:R-:W-:Y:S02]  /*0170*/  SHF.R.S32.HI R3, RZ, 0x1f, R10 ;  /* 0x0000001fff037819 */ /* 0x000fe4000001140a */
[----:B0-----:R-:W-:-:S13]  /*0180*/  ISETP.NE.AND P0, PT, R6, RZ, PT ;  /* 0x000000ff0600720c */ /* 0x001fda0003f05270 */
[----:B------:R-:W-:Y:S05]  /*0190*/  @P0 BRA `(.L_x_2) ;  /* 0x0000000000ec0947 */ /* 0x000fea0003800000 */
[----:B------:R-:W-:Y:S01]  /*01a0*/  ELECT P0, URZ, PT ;  /* 0x00000000003f782f */ /* 0x000fe20003800000 */
[----:B------:R-:W-:-:S12]  /*01b0*/  BSSY B0, `(.L_x_2) ;  /* 0x0000039000007945 */ /* 0x000fd80003800000 */
[----:B------:R-:W-:Y:S05]  /*01c0*/  @!P0 BRA `(.L_x_3) ;  /* 0x0000000000dc8947 */ /* 0x000fea0003800000 */
[----:B------:R-:W0:Y:S01]  /*01d0*/  S2UR UR8, SR_CgaCtaId ;  /* 0x00000000000879c3 */ /* 0x000e220000008800 */
[----:B------:R-:W-:Y:S01]  /*01e0*/  UMOV UR4, 0x400 ;  /* 0x0000040000047882 */ /* 0x000fe20000000000 */
[----:B------:R-:W-:Y:S01]  /*01f0*/  UMOV UR5, 0x1 ;  /* 0x0000000100057882 */ /* 0x000fe20000000000 */
[----:B------:R-:W-:Y:S02]  /*0200*/  UMOV UR6, 0x2 ;  /* 0x0000000200067882 */ /* 0x000fe40000000000 */
[----:B------:R-:W-:-:S04]  /*0210*/  UIADD3 UR6, -UR6, 0x100000, URZ ;  /* 0x0010000006067890 */ /* 0x000fc8000fffe13f */
[----:B------:R-:W-:Y:S02]  /*0220*/  USHF.L.U32 UR7, UR6, 0xb, URZ ;  /* 0x0000000b06077899 */ /* 0x000fe4000800063f */
[----:B------:R-:W-:Y:S02]  /*0230*/  USHF.L.U32 UR6, UR6, 0x1, URZ ;  /* 0x0000000106067899 */ /* 0x000fe4000800063f */
[----:B0-----:R-:W-:Y:S02]  /*0240*/  ULEA UR8, UR8, UR4, 0x18 ;  /* 0x0000000408087291 */ /* 0x001fe4000f8ec03f */
[----:B------:R-:W-:-:S04]  /*0250*/  UIADD3 UR4, -UR5, 0x100000, URZ ;  /* 0x0010000005047890 */ /* 0x000fc8000fffe13f */
[----:B------:R-:W-:Y:S02]  /*0260*/  USHF.L.U32 UR5, UR4, 0xb, URZ ;  /* 0x0000000b04057899 */ /* 0x000fe4000800063f */
[----:B------:R-:W-:Y:S01]  /*0270*/  USHF.L.U32 UR4, UR4, 0x1, URZ ;  /* 0x0000000104047899 */ /* 0x000fe2000800063f */
[----:B------:R-:W0:Y:S11]  /*0280*/  FENCE.VIEW.ASYNC.S ;  /* 0x00000000000073c6 */ /* 0x000e360000000000 */
[----:B0-----:R0:W1:Y:S01]  /*0290*/  SYNCS.EXCH.64 URZ, [UR8], UR4 ;  /* 0x00000004083f75b2 */ /* 0x0010620008000100 */
[----:B------:R0:W2:Y:S01]  /*02a0*/  SYNCS.EXCH.64 URZ, [UR8+0xa8], UR6 ;  /* 0x0000a806083f75b2 */ /* 0x0000a20008000100 */
[----:B------:R0:W3:Y:S01]  /*02b0*/  SYNCS.EXCH.64 URZ, [UR8+0x8], UR4 ;  /* 0x00000804083f75b2 */ /* 0x0000e20008000100 */
[----:B------:R0:W4:Y:S01]  /*02c0*/  SYNCS.EXCH.64 URZ, [UR8+0xb0], UR6 ;  /* 0x0000b006083f75b2 */ /* 0x0001220008000100 */
[----:B------:R0:W0:Y:S01]  /*02d0*/  SYNCS.EXCH.64 URZ, [UR8+0x10], UR4 ;  /* 0x00001004083f75b2 */ /* 0x0000220008000100 */
        /* <DEDUP_REMOVED lines=37> */
[----:B-1234-:R-:W-:Y:S01]  /*0530*/  NOP ;  /* 0x0000000000007918 */ /* 0x01efe20000000000 */
.L_x_3:
[----:B0-----:R-:W-:Y:S05]  /*0540*/  BSYNC B0 ;  /* 0x0000000000007941 */ /* 0x001fea0003800000 */
.L_x_2:
[----:B------:R-:W0:Y:S01]  /*0550*/  SHFL.IDX PT, R12, R0, RZ, 0x1f ;  /* 0x00001fff000c7589 */ /* 0x000e2200000e0000 */
[----:B------:R-:W-:Y:S01]  /*0560*/  LEA.HI R3, R3, R10, RZ, 0x7 ;  /* 0x0000000a03037211 */ /* 0x000fe200078f38ff */
[----:B------:R-:W1:Y:S01]  /*0570*/  S2UR UR12, SR_CTAID.X ;  /* 0x00000000000c79c3 */ /* 0x000e620000002500 */
[----:B------:R-:W-:Y:S01]  /*0580*/  ELECT P0, URZ, PT ;  /* 0x00000000003f782f */ /* 0x000fe20003800000 */
[----:B------:R-:W2:Y:S01]  /*0590*/  SHFL.IDX PT, R9, R0, RZ, 0x1f ;  /* 0x00001fff00097589 */ /* 0x000ea200000e0000 */
[----:B------:R-:W-:Y:S02]  /*05a0*/  LOP3.LUT R3, R3, 0xffffff80, RZ, 0xc0, !PT ;  /* 0xffffff8003037812 */ /* 0x000fe400078ec0ff */
[----:B------:R-:W-:Y:S01]  /*05b0*/  ELECT P1, URZ, PT ;  /* 0x00000000003f782f */ /* 0x000fe20003820000 */
[----:B------:R-:W-:Y:S01]  /*05c0*/  NOP ;  /* 0x0000000000007918 */ /* 0x000fe20000000000 */
[----:B------:R-:W3:Y:S01]  /*05d0*/  S2R R16, SR_CTAID.Y ;  /* 0x0000000000107919 */ /* 0x000ee20000002600 */
[----:B------:R-:W-:Y:S01]  /*05e0*/  ULDC UR4, c[0x0][0x150] ;  /* 0x0000540000047ab9 */ /* 0x000fe20000000800 */
[----:B------:R-:W-:Y:S01]  /*05f0*/  IMAD.IADD R11, R10, 0x1, -R3 ;  /* 0x000000010a0b7824 */ /* 0x000fe200078e0a03 */
[----:B------:R-:W4:Y:S01]  /*0600*/  LDC R25, c[0x0][0x148] ;  /* 0x00005200ff197b82 */ /* 0x000f220000000800 */
[----:B------:R3:W5:Y:S01]  /*0610*/  SHFL.IDX PT, R13, R4, RZ, 0x1f ;  /* 0x00001fff040d7589 */ /* 0x00076200000e0000 */
[----:B------:R-:W-:Y:S01]  /*0620*/  UMOV UR11, 0x80 ;  /* 0x00000080000b7882 */ /* 0x000fe20000000000 */
[----:B------:R-:W-:Y:S01]  /*0630*/  NOP ;  /* 0x0000000000007918 */ /* 0x000fe20000000000 */
[----:B------:R-:W-:Y:S01]  /*0640*/  SHF.R.S32.HI R22, RZ, 0x1f, R11 ;  /* 0x0000001fff167819 */ /* 0x000fe2000001140b */
[C---:B------:R-:W-:Y:S01]  /*0650*/  VIADD R38, R5.reuse, 0xffffffff ;  /* 0xffffffff05267836 */ /* 0x040fe20000000000 */
[----:B------:R-:W-:-:S02]  /*0660*/  ISETP.NE.AND P2, PT, R5, RZ, PT ;  /* 0x000000ff0500720c */ /* 0x000fc40003f45270 */
[----:B------:R-:W-:Y:S02]  /*0670*/  LEA.HI R3, R22, R11, RZ, 0x3 ;  /* 0x0000000b16037211 */ /* 0x000fe400078f18ff */
[----:B------:R-:W-:Y:S02]  /*0680*/  ISETP.GE.U32.AND P5, PT, R38, 0x2, PT ;  /* 0x000000022600780c */ /* 0x000fe40003fa6070 */
[--C-:B------:R-:W-:Y:S02]  /*0690*/  SHF.R.S32.HI R7, RZ, 0x3, R3.reuse ;  /* 0x00000003ff077819 */ /* 0x100fe40000011403 */
[----:B0-----:R-:W-:Y:S02]  /*06a0*/  ISETP.NE.OR P0, PT, R12, RZ, !P0 ;  /* 0x000000ff0c00720c */ /* 0x001fe40004705670 */
[----:B------:R-:W-:Y:S01]  /*06b0*/  SHF.R.S32.HI R8, RZ, 0x1f, R3 ;  /* 0x0000001fff087819 */ /* 0x000fe20000011403 */
[----:B------:R-:W0:Y:S01]  /*06c0*/  LDC R12, c[0x0][0x140] ;  /* 0x00005000ff0c7b82 */ /* 0x000e220000000800 */
[----:B--2---:R-:W-:-:S02]  /*06d0*/  ISETP.NE.OR P1, PT, R9, RZ, !P1 ;  /* 0x000000ff0900720c */ /* 0x004fc40004f25670 */
[----:B------:R-:W-:Y:S02]  /*06e0*/  LEA.HI R8, R8, R7, RZ, 0x2 ;  /* 0x0000000708087211 */ /* 0x000fe400078f10ff */
[----:B-1----:R-:W-:Y:S02]  /*06f0*/  I2FP.F32.U32 R0, UR12 ;  /* 0x0000000c00007c45 */ /* 0x002fe40008201000 */
[----:B------:R-:W-:Y:S01]  /*0700*/  LOP3.LUT R8, R8, 0xfffffffc, RZ, 0xc0, !PT ;  /* 0xfffffffc08087812 */ /* 0x000fe200078ec0ff */
[----:B------:R-:W1:Y:S01]  /*0710*/  LDC R9, c[0x0][0x144] ;  /* 0x00005100ff097b82 */ /* 0x000e620000000800 */
[----:B------:R-:W-:Y:S01]  /*0720*/  SHF.R.S32.HI R3, RZ, 0x1f, R2 ;  /* 0x0000001fff037819 */ /* 0x000fe20000011402 */
[----:B------:R-:W-:Y:S01]  /*0730*/  VOTEU.ALL UP0, P0 ;  /* 0x00000000003f7886 */ /* 0x000fe20000000000 */
[----:B------:R-:W-:Y:S01]  /*0740*/  FMUL R0, R0, UR4 ;  /* 0x0000000400007c20 */ /* 0x000fe20008400000 */
[----:B---3--:R-:W-:Y:S01]  /*0750*/  I2FP.F32.U32 R4, R16 ;  /* 0x0000001000047245 */ /* 0x008fe20000201000 */
[----:B------:R-:W-:Y:S01]  /*0760*/  ULDC UR4, c[0x0][0x154] ;  /* 0x0000550000047ab9 */ /* 0x000fe20000000800 */
[----:B------:R-:W-:Y:S01]  /*0770*/  VOTEU.ALL UP1, P1 ;  /* 0x00000000003f7886 */ /* 0x000fe20000820000 */
[----:B------:R-:W-:Y:S01]  /*0780*/  IMAD.IADD R8, R7, 0x1, -R8 ;  /* 0x0000000107087824 */ /* 0x000fe200078e0a08 */
[----:B------:R-:W2:Y:S01]  /*0790*/  @!UP0 S2UR UR7, SR_CgaCtaId ;  /* 0x00000000000789c3 */ /* 0x000ea20000008800 */
[----:B------:R-:W-:Y:S01]  /*07a0*/  SHF.R.S32.HI R7, RZ, 0x1f, R6 ;  /* 0x0000001fff077819 */ /* 0x000fe20000011406 */
[----:B------:R-:W-:Y:S01]  /*07b0*/  FMUL R4, R4, UR4 ;  /* 0x0000000404047c20 */ /* 0x000fe20008400000 */
[----:B------:R-:W-:Y:S01]  /*07c0*/  LEA.HI R3, R3, R2, RZ, 0x2 ;  /* 0x0000000203037211 */ /* 0x000fe200078f10ff */
[----:B------:R-:W3:Y:S01]  /*07d0*/  F2I.U32.TRUNC.NTZ R0, R0 ;  /* 0x0000000000007305 */ /* 0x000ee2000020f000 */
[----:B------:R-:W-:Y:S01]  /*07e0*/  LEA.HI R7, R7, R6, RZ, 0x2 ;  /* 0x0000000607077211 */ /* 0x000fe200078f10ff */
[----:B------:R-:W-:Y:S01]  /*07f0*/  UMOV UR4, 0x20 ;  /* 0x0000002000047882 */ /* 0x000fe20000000000 */
[----:B------:R-:W-:Y:S01]  /*0800*/  LOP3.LUT R3, R3, 0xfffffffc, RZ, 0xc0, !PT ;  /* 0xfffffffc03037812 */ /* 0x000fe200078ec0ff */
[----:B------:R-:W5:Y:S01]  /*0810*/  @!UP1 S2UR UR10, SR_CgaCtaId ;  /* 0x00000000000a99c3 */ /* 0x000f620000008800 */
[----:B------:R-:W-:Y:S01]  /*0820*/  LOP3.LUT R7, R7, 0x3ffffffc, RZ, 0xc0, !PT ;  /* 0x3ffffffc07077812 */ /* 0x000fe200078ec0ff */
[----:B------:R-:W-:Y:S01]  /*0830*/  @!UP0 UMOV UR6, 0x400 ;  /* 0x0000040000068882 */ /* 0x000fe20000000000 */
[----:B------:R-:W-:-:S04]  /*0840*/  @!UP0 UIADD3 UR4, -UR4, 0x100000, URZ ;  /* 0x0010000004048890 */ /* 0x000fc8000fffe13f */
[----:B------:R-:W-:Y:S02]  /*0850*/  @!UP0 USHF.L.U32 UR5, UR4, 0xb, URZ ;  /* 0x0000000b04058899 */ /* 0x000fe4000800063f */
[----:B------:R-:W-:Y:S01]  /*0860*/  @!UP0 USHF.L.U32 UR4, UR4, 0x1, URZ ;  /* 0x0000000104048899 */ /* 0x000fe2000800063f */
[----:B------:R-:W4:Y:S01]  /*0870*/  F2I.U32.TRUNC.NTZ R4, R4 ;  /* 0x0000000400047305 */ /* 0x000f22000020f000 */
[----:B------:R-:W-:Y:S01]  /*0880*/  IMAD.IADD R15, R2, 0x1, -R3 ;  /* 0x00000001020f7824 */ /* 0x000fe200078e0a03 */
[----:B------:R-:W-:Y:S01]  /*0890*/  @!UP1 UMOV UR9, 0x400 ;  /* 0x0000040000099882 */ /* 0x000fe20000000000 */
[----:B------:R-:W-:Y:S01]  /*08a0*/  IMAD.IADD R7, R6, 0x1, -R7 ;  /* 0x0000000106077824 */ /* 0x000fe200078e0a07 */
[----:B------:R-:W-:Y:S01]  /*08b0*/  VOTEU.ALL UP2, P1 ;  /* 0x00000000003f7886 */ /* 0x000fe20000840000 */
[----:B------:R-:W-:Y:S01]  /*08c0*/  VOTEU.ALL UP3, P1 ;  /* 0x00000000003f7886 */ /* 0x000fe20000860000 */
[----:B------:R-:W-:Y:S01]  /*08d0*/  VOTEU.ALL UP4, P1 ;  /* 0x00000000003f7886 */ /* 0x000fe20000880000 */
[----:B------:R-:W-:Y:S01]  /*08e0*/  IMAD R7, R7, 0x4, R8 ;  /* 0x0000000407077824 */ /* 0x000fe200078e0208 */
[----:B------:R-:W-:Y:S01]  /*08f0*/  VOTEU.ALL UP5, P1 ;  /* 0x00000000003f7886 */ /* 0x000fe200008a0000 */
[----:B------:R-:W-:Y:S01]  /*0900*/  ISETP.NE.AND P1, PT, R15, 0x3, PT ;  /* 0x000000030f00780c */ /* 0x000fe20003f25270 */
[----:B---3--:R-:W-:Y:S01]  /*0910*/  IMAD.MOV R0, RZ, RZ, -R0 ;  /* 0x000000ffff007224 */ /* 0x008fe200078e0a00 */
[----:B0-----:R-:W-:Y:S01]  /*0920*/  ISETP.EQ.U32.AND P3, PT, R12, 0x1, PT ;  /* 0x000000010c00780c */ /* 0x001fe20003f62070 */
[----:B--2---:R-:W-:Y:S01]  /*0930*/  @!UP0 ULEA UR8, UR7, UR6, 0x18 ;  /* 0x0000000607088291 */ /* 0x004fe2000f8ec03f */
[----:B------:R-:W-:Y:S01]  /*0940*/  IMAD.SHL.U32 R14, R7, 0x4, RZ ;  /* 0x00000004070e7824 */ /* 0x000fe200078e00ff */
[----:B------:R-:W-:-:S04]  /*0950*/  @!UP1 UIADD3 UR6, -UR11, 0x100000, URZ ;  /* 0x001000000b069890 */ /* 0x000fc8000fffe13f */
[----:B------:R-:W-:Y:S02]  /*0960*/  @!UP1 USHF.L.U32 UR7, UR6, 0xb, URZ ;  /* 0x0000000b06079899 */ /* 0x000fe4000800063f */
[----:B------:R-:W-:Y:S01]  /*0970*/  @!UP1 USHF.L.U32 UR6, UR6, 0x1, URZ ;  /* 0x0000000106069899 */ /* 0x000fe2000800063f */
[----:B----4-:R-:W-:Y:S01]  /*0980*/  IMAD.MOV R24, RZ, RZ, -R4 ;  /* 0x000000ffff187224 */ /* 0x010fe200078e0a04 */
[----:B------:R-:W-:Y:S01]  /*0990*/  VOTEU.ALL UP0, P0 ;  /* 0x00000000003f7886 */ /* 0x000fe20000000000 */
[----:B------:R-:W-:Y:S01]  /*09a0*/  ISETP.EQ.OR P1, PT, R15, RZ, !P1 ;  /* 0x000000ff0f00720c */ /* 0x000fe20004f22670 */
[----:B-1----:R-:W-:Y:S01]  /*09b0*/  IMAD R23, R9, R0, UR12 ;  /* 0x0000000c09177e24 */ /* 0x002fe2000f8e0200 */
[----:B------:R-:W-:Y:S01]  /*09c0*/  LOP3.LUT R14, R7, 0xc, R14, 0x78, !PT ;  /* 0x0000000c070e7812 */ /* 0x000fe200078e780e */
[----:B-----5:R-:W-:Y:S01]  /*09d0*/  @!UP1 ULEA UR9, UR10, UR9, 0x18 ;  /* 0x000000090a099291 */ /* 0x020fe2000f8ec03f */
[----:B------:R-:W-:Y:S01]  /*09e0*/  IMAD R3, R25, R24, R16 ;  /* 0x0000001819037224 */ /* 0x000fe200078e0210 */
[----:B------:R-:W-:Y:S01]  /*09f0*/  VOTEU.ALL UP1, P0 ;  /* 0x00000000003f7886 */ /* 0x000fe20000020000 */
[----:B------:R-:W-:Y:S01]  /*0a00*/  LOP3.LUT P0, RZ, R11, 0x7, RZ, 0xc0, !PT ;  /* 0x000000070bff7812 */ /* 0x000fe2000780c0ff */
[----:B------:R-:W0:Y:S02]  /*0a10*/  FENCE.VIEW.ASYNC.S ;  /* 0x00000000000073c6 */ /* 0x000e240000000000 */
[----:B0-----:R0:W1:Y:S01]  /*0a20*/  @!UP0 SYNCS.EXCH.64 URZ, [UR8+0x180], UR4 ;  /* 0x00018004083f85b2 */ /* 0x0010620008000100 */
[----:B------:R-:W-:-:S02]  /*0a30*/  ISETP.EQ.AND P1, PT, R5, RZ, P1 ;  /* 0x000000ff0500720c */ /* 0x000fc40000f22270 */
[----:B------:R-:W-:Y:S02]  /*0a40*/  ISETP.NE.AND P4, PT, R3, R14, PT ;  /* 0x0000000e0300720c */ /* 0x000fe40003f85270 */
[----:B------:R-:W-:Y:S02]  /*0a50*/  ISETP.LT.U32.AND P0, PT, R14, 0x2, !P0 ;  /* 0x000000020e00780c */ /* 0x000fe40004701070 */
[----:B------:R-:W-:Y:S02]  /*0a60*/  ISETP.EQ.OR P4, PT, R23, RZ, !P4 ;  /* 0x000000ff1700720c */ /* 0x000fe40006782670 */
[----:B------:R-:W-:Y:S02]  /*0a70*/  SEL R7, RZ, 0x1, !P1 ;  /* 0x00000001ff077807 */ /* 0x000fe40004800000 */
[----:B------:R-:W-:Y:S02]  /*0a80*/  R2UR UR13, R13 ;  /* 0x000000000d0d72ca */ /* 0x000fe400000e0000 */
[----:B------:R-:W-:-:S02]  /*0a90*/  PLOP3.LUT P0, PT, P0, P4, PT, 0x80, 0x0 ;  /* 0x000000000000781c */ /* 0x000fc40000709070 */
[----:B------:R-:W-:Y:S01]  /*0aa0*/  SEL R7, R7, 0x2, P5 ;  /* 0x0000000207077807 */ /* 0x000fe20002800000 */
[----:B------:R0:W2:Y:S01]  /*0ab0*/  @!UP1 SYNCS.EXCH.64 URZ, [UR8+0x188], UR4 ;  /* 0x00018804083f95b2 */ /* 0x0000a20008000100 */
[----:B------:R-:W-:Y:S01]  /*0ac0*/  NOP ;  /* 0x0000000000007918 */ /* 0x000fe20000000000 */
[----:B------:R0:W3:Y:S01]  /*0ad0*/  @!UP2 SYNCS.EXCH.64 URZ, [UR9+0x160], UR6 ;  /* 0x00016006093fa5b2 */ /* 0x0000e20008000100 */
[----:B------:R0:W4:Y:S01]  /*0ae0*/  @!UP3 SYNCS.EXCH.64 URZ, [UR9+0x168], UR6 ;  /* 0x00016806093fb5b2 */ /* 0x0001220008000100 */
[----:B------:R0:W0:Y:S01]  /*0af0*/  @!UP4 SYNCS.EXCH.64 URZ, [UR9+0x170], UR6 ;  /* 0x00017006093fc5b2 */ /* 0x0000220008000100 */
[----:B------:R0:W0:Y:S01]  /*0b00*/  @!UP5 SYNCS.EXCH.64 URZ, [UR9+0x178], UR6 ;  /* 0x00017806093fd5b2 */ /* 0x0000220008000100 */
[----:B------:R-:W-:Y:S01]  /*0b10*/  NOP ;  /* 0x0000000000007918 */ /* 0x000fe20000000000 */
[----:B------:R-:W-:Y:S05]  /*0b20*/  @!P3 BRA `(.L_x_4) ;  /* 0x000000000008b947 */ /* 0x000fea0003800000 */
[----:B01234-:R-:W-:Y:S01]  /*0b30*/  UCGABAR_ARV ;  /* 0x00000000000079c7 */ /* 0x01ffe20008000000 */
[----:B------:R-:W-:Y:S05]  /*0b40*/  BRA `(.L_x_5) ;  /* 0x0000000000047947 */ /* 0x000fea0003800000 */
.L_x_4:
[----:B01234-:R-:W-:Y:S01]  /*0b50*/  NOP ;  /* 0x0000000000007918 */ /* 0x01ffe20000000000 */
.L_x_5:
[----:B------:R-:W-:Y:S01]  /*0b60*/  ULDC.64 UR4, c[0x0][0x698] ;  /* 0x0001a60000047ab9 */ /* 0x000fe20000000a00 */
[----:B------:R-:W-:Y:S01]  /*0b70*/  ULDC.64 UR18, c[0x0][0x208] ;  /* 0x0000820000127ab9 */ /* 0x000fe20000000a00 */
[----:B------:R-:W-:-:S04]  /*0b80*/  ISETP.NE.U32.AND P1, PT, RZ, UR4, PT ;  /* 0x00000004ff007c0c */ /* 0x000fc8000bf25070 */
[----:B------:R-:W-:-:S13]  /*0b90*/  ISETP.NE.AND.EX P1, PT, RZ, UR5, PT, P1 ;  /* 0x00000005ff007c0c */ /* 0x000fda000bf25310 */
[----:B------:R-:W-:Y:S05]  /*0ba0*/  @!P1 BRA `(.L_x_6) ;  /* 0x00000000001c9947 */ /* 0x000fea0003800000 */
[----:B------:R-:W0:Y:S02]  /*0bb0*/  LDC.64 R2, c[0x0][0x698] ;  /* 0x0001a600ff027b82 */ /* 0x000e240000000a00 */
[----:B0-----:R-:W2:Y:S02]  /*0bc0*/  LDG.E.64 R2, desc[UR18][R2.64] ;  /* 0x0000001202027981 */ /* 0x001ea4000c1e1b00 */
[----:B--2---:R-:W-:-:S04]  /*0bd0*/  ISETP.NE.U32.AND P1, PT, R2, RZ, PT ;  /* 0x000000ff0200720c */ /* 0x004fc80003f25070 */
[----:B------:R-:W-:-:S13]  /*0be0*/  ISETP.NE.AND.EX P1, PT, R3, RZ, PT, P1 ;  /* 0x000000ff0300720c */ /* 0x000fda0003f25310 */
[----:B------:R-:W-:Y:S05]  /*0bf0*/  @!P1 BRA `(.L_x_6) ;  /* 0x0000000000089947 */ /* 0x000fea0003800000 */
[----:B------:R0:W5:Y:S01]  /*0c00*/  LD.E R13, desc[UR18][R2.64] ;  /* 0x00000012020d7980 */ /* 0x000162000c101900 */
[----:B------:R-:W-:Y:S05]  /*0c10*/  BRA `(.L_x_7) ;  /* 0x0000000000207947 */ /* 0x000fea0003800000 */
.L_x_6:
[----:B------:R-:W-:Y:S02]  /*0c20*/  ULDC.64 UR4, c[0x0][0x688] ;  /* 0x0001a20000047ab9 */ /* 0x000fe40000000a00 */
[----:B------:R-:W-:-:S04]  /*0c30*/  ISETP.NE.U32.AND P1, PT, RZ, UR4, PT ;  /* 0x00000004ff007c0c */ /* 0x000fc8000bf25070 */
[----:B------:R-:W-:-:S13]  /*0c40*/  ISETP.NE.AND.EX P1, PT, RZ, UR5, PT, P1 ;  /* 0x00000005ff007c0c */ /* 0x000fda000bf25310 */
[----:B------:R-:W-:Y:S05]  /*0c50*/  @!P1 BRA `(.L_x_8) ;  /* 0x00000000000c9947 */ /* 0x000fea0003800000 */
[----:B------:R-:W0:Y:S02]  /*0c60*/  LDC.64 R2, c[0x0][0x688] ;  /* 0x0001a200ff027b82 */ /* 0x000e240000000a00 */
[----:B0-----:R1:W5:Y:S01]  /*0c70*/  LDG.E R13, desc[UR18][R2.64] ;  /* 0x00000012020d7981 */ /* 0x001362000c1e1900 */
[----:B------:R-:W-:Y:S05]  /*0c80*/  BRA `(.L_x_7) ;  /* 0x0000000000047947 */ /* 0x000fea0003800000 */
.L_x_8:
[----:B------:R-:W2:Y:S02]  /*0c90*/  LDC R13, c[0x0][0x680] ;  /* 0x0001a000ff0d7b82 */ /* 0x000ea40000000800 */
.L_x_7:
[----:B------:R-:W-:Y:S02]  /*0ca0*/  ULDC.64 UR4, c[0x0][0x6a0] ;  /* 0x0001a80000047ab9 */ /* 0x000fe40000000a00 */
[----:B------:R-:W-:-:S04]  /*0cb0*/  ISETP.NE.U32.AND P1, PT, RZ, UR4, PT ;  /* 0x00000004ff007c0c */ /* 0x000fc8000bf25070 */
[----:B------:R-:W-:-:S13]  /*0cc0*/  ISETP.NE.AND.EX P1, PT, RZ, UR5, PT, P1 ;  /* 0x00000005ff007c0c */ /* 0x000fda000bf25310 */
[----:B------:R-:W-:Y:S05]  /*0cd0*/  @!P1 BRA `(.L_x_9) ;  /* 0x00000000001c9947 */ /* 0x000fea0003800000 */
[----:B01----:R-:W0:Y:S02]  /*0ce0*/  LDC.64 R2, c[0x0][0x6a0] ;  /* 0x0001a800ff027b82 */ /* 0x003e240000000a00 */
[----:B0-----:R-:W3:Y:S02]  /*0cf0*/  LDG.E.64 R2, desc[UR18][R2.64] ;  /* 0x0000001202027981 */ /* 0x001ee4000c1e1b00 */
[----:B---3--:R-:W-:-:S04]  /*0d00*/  ISETP.NE.U32.AND P1, PT, R2, RZ, PT ;  /* 0x000000ff0200720c */ /* 0x008fc80003f25070 */
[----:B------:R-:W-:-:S13]  /*0d10*/  ISETP.NE.AND.EX P1, PT, R3, RZ, PT, P1 ;  /* 0x000000ff0300720c */ /* 0x000fda0003f25310 */
[----:B------:R-:W-:Y:S05]  /*0d20*/  @!P1 BRA `(.L_x_9) ;  /* 0x0000000000089947 */ /* 0x000fea0003800000 */
[----:B------:R0:W5:Y:S01]  /*0d30*/  LD.E R12, desc[UR18][R2.64] ;  /* 0x00000012020c7980 */ /* 0x000162000c101900 */
[----:B------:R-:W-:Y:S05]  /*0d40*/  BRA `(.L_x_10) ;  /* 0x0000000000207947 */ /* 0x000fea0003800000 */
.L_x_9:
[----:B------:R-:W-:Y:S02]  /*0d50*/  ULDC.64 UR4, c[0x0][0x690] ;  /* 0x0001a40000047ab9 */ /* 0x000fe40000000a00 */
[----:B------:R-:W-:-:S04]  /*0d60*/  ISETP.NE.U32.AND P1, PT, RZ, UR4, PT ;  /* 0x00000004ff007c0c */ /* 0x000fc8000bf25070 */
[----:B------:R-:W-:-:S13]  /*0d70*/  ISETP.NE.AND.EX P1, PT, RZ, UR5, PT, P1 ;  /* 0x00000005ff007c0c */ /* 0x000fda000bf25310 */
[----:B------:R-:W-:Y:S05]  /*0d80*/  @!P1 BRA `(.L_x_11) ;  /* 0x00000000000c9947 */ /* 0x000fea0003800000 */
[----:B01----:R-:W0:Y:S02]  /*0d90*/  LDC.64 R2, c[0x0][0x690] ;  /* 0x0001a400ff027b82 */ /* 0x003e240000000a00 */
[----:B0-----:R1:W5:Y:S01]  /*0da0*/  LDG.E R12, desc[UR18][R2.64] ;  /* 0x00000012020c7981 */ /* 0x001362000c1e1900 */
[----:B------:R-:W-:Y:S05]  /*0db0*/  BRA `(.L_x_10) ;  /* 0x0000000000047947 */ /* 0x000fea0003800000 */
.L_x_11:
[----:B------:R-:W3:Y:S02]  /*0dc0*/  LDC R12, c[0x0][0x684] ;  /* 0x0001a100ff0c7b82 */ /* 0x000ee40000000800 */
.L_x_10:
[----:B------:R-:W4:Y:S01]  /*0dd0*/  LDC R0, c[0x0][0x75c] ;  /* 0x0001d700ff007b82 */ /* 0x000f220000000800 */
[----:B------:R-:W-:Y:S01]  /*0de0*/  ULDC UR8, c[0x0][0x604] ;  /* 0x0001810000087ab9 */ /* 0x000fe20000000800 */
[----:B------:R-:W-:Y:S01]  /*0df0*/  ISETP.NE.AND P1, PT, R5, 0x2, PT ;  /* 0x000000020500780c */ /* 0x000fe20003f25270 */
[----:B------:R-:W-:Y:S01]  /*0e00*/  UIADD3 UR8, UR8, 0x1f, URZ ;  /* 0x0000001f08087890 */ /* 0x000fe2000fffe03f */
[----:B------:R-:W-:Y:S01]  /*0e10*/  IMAD.U32 R4, RZ, RZ, UR12 ;  /* 0x0000000cff047e24 */ /* 0x000fe2000f8e00ff */
[----:B------:R-:W-:Y:S01]  /*0e20*/  UMOV UR5, URZ ;  /* 0x0000003f00057c82 */ /* 0x000fe20008000000 */
[----:B------:R-:W-:Y:S01]  /*0e30*/  UMOV UR4, URZ ;  /* 0x0000003f00047c82 */ /* 0x000fe20008000000 */
[----:B------:R-:W-:-:S04]  /*0e40*/  USHF.R.S32.HI UR9, URZ, 0x1f, UR8 ;  /* 0x0000001f3f097899 */ /* 0x000fc80008011408 */
[----:B------:R-:W-:-:S04]  /*0e50*/  ULEA.HI UR9, UR9, UR8, URZ, 0x5 ;  /* 0x0000000809097291 */ /* 0x000fc8000f8f283f */
[----:B------:R-:W-:Y:S01]  /*0e60*/  USHF.R.S32.HI UR14, URZ, 0x5, UR9 ;  /* 0x000000053f0e7899 */ /* 0x000fe20008011409 */
[----:B----4-:R-:W-:-:S13]  /*0e70*/  ISETP.NE.AND P4, PT, R0, 0x1, PT ;  /* 0x000000010000780c */ /* 0x010fda0003f85270 */
[----:B01----:R-:W0:Y:S01]  /*0e80*/  @P4 LDC R3, c[0x0][0x10] ;  /* 0x00000400ff034b82 */ /* 0x003e220000000800 */
[----:B------:R-:W-:Y:S02]  /*0e90*/  @P4 IMAD.MOV.U32 R17, RZ, RZ, RZ ;  /* 0x000000ffff114224 */ /* 0x000fe400078e00ff */
[----:B------:R-:W-:-:S05]  /*0ea0*/  @P4 IMAD.MOV.U32 R5, RZ, RZ, RZ ;  /* 0x000000ffff054224 */ /* 0x000fca00078e00ff */
[----:B------:R-:W1:Y:S01]  /*0eb0*/  @!P4 LDC R9, c[0x0][0xc] ;  /* 0x00000300ff09cb82 */ /* 0x000e620000000800 */
[----:B------:R-:W-:Y:S01]  /*0ec0*/  ULDC UR6, c[0x0][0xc] ;  /* 0x0000030000067ab9 */ /* 0x000fe20000000800 */
[----:B------:R-:W-:Y:S02]  /*0ed0*/  ULDC UR7, c[0x0][0x10] ;  /* 0x0000040000077ab9 */ /* 0x000fe40000000800 */
[----:B------:R-:W-:-:S04]  /*0ee0*/  UIMAD.WIDE.U32 UR6, UR6, UR7, URZ ;  /* 0x00000007060672a5 */ /* 0x000fc8000f8e003f */
[----:B------:R-:W4:Y:S01]  /*0ef0*/  LDC R8, c[0x0][0x14] ;  /* 0x00000500ff087b82 */ /* 0x000f220000000800 */
[----:B0-----:R-:W-:-:S04]  /*0f00*/  @P4 IMAD.WIDE.U32 R2, R3, UR12, R16 ;  /* 0x0000000c03024c25 */ /* 0x001fc8000f8e0010 */
[----:B------:R-:W-:Y:S02]  /*0f10*/  @P4 IMAD.IADD R3, R3, 0x1, R5 ;  /* 0x0000000103034824 */ /* 0x000fe400078e0205 */
[----:B------:R-:W-:Y:S02]  /*0f20*/  IMAD.MOV.U32 R5, RZ, RZ, RZ ;  /* 0x000000ffff057224 */ /* 0x000fe400078e00ff */
[----:B-1----:R-:W-:-:S04]  /*0f30*/  @!P4 IMAD.WIDE.U32 R4, R16, R9, R4 ;  /* 0x000000091004c225 */ /* 0x002fc800078e0004 */
[----:B------:R-:W-:Y:S02]  /*0f40*/  @!P4 IMAD.MOV.U32 R2, RZ, RZ, R4 ;  /* 0x000000ffff02c224 */ /* 0x000fe400078e0004 */
[C---:B----4-:R-:W-:Y:S02]  /*0f50*/  IMAD R19, R8.reuse, UR7, RZ ;  /* 0x0000000708137c24 */ /* 0x050fe4000f8e02ff */
[----:B------:R-:W-:Y:S01]  /*0f60*/  IMAD.WIDE.U32 R8, R8, UR6, RZ ;  /* 0x0000000608087c25 */ /* 0x000fe2000f8e00ff */
[----:B------:R-:W-:-:S03]  /*0f70*/  ULDC.64 UR6, c[0x0][0x750] ;  /* 0x0001d40000067ab9 */ /* 0x000fc60000000a00 */
[----:B------:R-:W-:Y:S02]  /*0f80*/  @!P4 IMAD.MOV.U32 R3, RZ, RZ, R5 ;  /* 0x000000ffff03c224 */ /* 0x000fe400078e0005 */
[----:B------:R-:W-:Y:S01]  /*0f90*/  IMAD.IADD R0, R9, 0x1, R19 ;  /* 0x0000000109007824 */ /* 0x000fe200078e0213 */
[----:B------:R-:W-:Y:S06]  /*0fa0*/  @P1 BRA `(.L_x_12) ;  /* 0x0000000000281947 */ /* 0x000fec0003800000 */
[----:B------:R-:W-:Y:S01]  /*0fb0*/  UIMAD.WIDE.U32 UR4, UR14, -0x79e79e79, URZ ;  /* 0x861861870e0478a5 */ /* 0x000fe2000f8e003f */
[----:B------:R-:W-:Y:S01]  /*0fc0*/  IADD3 R2, P1, R2, R8, RZ ;  /* 0x0000000802027210 */ /* 0x000fe20007f3e0ff */
[----:B------:R-:W-:Y:S02]  /*0fd0*/  UISETP.GE.U32.AND UP0, UPT, UR14, 0x15, UPT ;  /* 0x000000150e00788c */ /* 0x000fe4000bf06070 */
[----:B------:R-:W-:Y:S02]  /*0fe0*/  UIADD3 UR4, -UR5, UR14, URZ ;  /* 0x0000000e05047290 */ /* 0x000fe4000fffe13f */
[----:B------:R-:W-:Y:S02]  /*0ff0*/  IMAD.X R3, R0, 0x1, R3, P1 ;  /* 0x0000000100037824 */ /* 0x000fe400008e0603 */
[----:B------:R-:W-:-:S04]  /*1000*/  ULEA.HI UR4, UR4, UR5, URZ, 0x1f ;  /* 0x0000000504047291 */ /* 0x000fc8000f8ff83f */
[----:B------:R-:W-:-:S03]  /*1010*/  USHF.R.U32.HI UR5, URZ, 0x4, UR4 ;  /* 0x000000043f057899 */ /* 0x000fc60008011604 */
[----:B------:R-:W-:Y:S01]  /*1020*/  UMOV UR4, URZ ;  /* 0x0000003f00047c82 */ /* 0x000fe20008000000 */
[----:B------:R-:W-:Y:S02]  /*1030*/  @UP0 ULOP3.LUT UR4, UR5, 0x1, URZ, 0xc0, !UPT ;  /* 0x0000000105040892 */ /* 0x000fe4000f8ec03f */
[----:B------:R-:W-:-:S12]  /*1040*/  UIMAD UR5, UR5, -0x15, UR14 ;  /* 0xffffffeb050578a4 */ /* 0x000fd8000f8e020e */
.L_x_12:
[----:B------:R-:W-:Y:S01]  /*1050*/  ISETP.GE.U32.AND P1, PT, R2, UR6, PT ;  /* 0x0000000602007c0c */ /* 0x000fe2000bf26070 */
[----:B------:R-:W-:Y:S01]  /*1060*/  IMAD.MOV.U32 R6, RZ, RZ, -0x1 ;  /* 0xffffffffff067424 */ /* 0x000fe200078e00ff */
[----:B------:R-:W-:Y:S01]  /*1070*/  PRMT R18, RZ, 0x7610, R18 ;  /* 0x00007610ff127816 */ /* 0x000fe20000000012 */
[----:B------:R-:W-:Y:S01]  /*1080*/  IMAD.MOV.U32 R5, RZ, RZ, -0x1 ;  /* 0xffffffffff057424 */ /* 0x000fe200078e00ff */
[----:B------:R-:W-:Y:S01]  /*1090*/  ISETP.GE.U32.AND.EX P1, PT, R3, UR7, PT, P1 ;  /* 0x0000000703007c0c */ /* 0x000fe2000bf26110 */
[----:B------:R-:W-:-:S12]  /*10a0*/  IMAD.MOV.U32 R4, RZ, RZ, -0x1 ;  /* 0xffffffffff047424 */ /* 0x000fd800078e00ff */
[----:B------:R-:W-:Y:S05]  /*10b0*/  @P1 BRA `(.L_x_13) ;  /* 0x0000000400241947 */ /* 0x000fea0003800000 */
[----:B------:R-:W0:Y:S01]  /*10c0*/  LDC.64 R28, c[0x0][0x728] ;  /* 0x0001ca00ff1c7b82 */ /* 0x000e220000000a00 */
[----:B------:R-:W-:Y:S02]  /*10d0*/  IMAD.MOV.U32 R4, RZ, RZ, R2 ;  /* 0x000000ffff047224 */ /* 0x000fe400078e0002 */
[----:B------:R-:W-:-:S05]  /*10e0*/  IMAD.MOV.U32 R5, RZ, RZ, R3 ;  /* 0x000000ffff057224 */ /* 0x000fca00078e0003 */
[----:B------:R-:W1:Y:S08]  /*10f0*/  LDC R6, c[0x0][0x730] ;  /* 0x0001cc00ff067b82 */ /* 0x000e700000000800 */
[----:B------:R-:W4:Y:S01]  /*1100*/  LDC.64 R30, c[0x0][0x720] ;  /* 0x0001c800ff1e7b82 */ /* 0x000f220000000a00 */
[----:B0-----:R-:W-:-:S04]  /*1110*/  ISETP.NE.U32.AND P1, PT, R28, RZ, PT ;  /* 0x000000ff1c00720c */ /* 0x001fc80003f25070 */
[----:B------:R-:W-:-:S13]  /*1120*/  ISETP.NE.AND.EX P1, PT, R29, RZ, PT, P1 ;  /* 0x000000ff1d00720c */ /* 0x000fda0003f25310 */
[----:B-1--4-:R-:W-:Y:S05]  /*1130*/  @!P1 BRA `(.L_x_14) ;  /* 0x0000000000289947 */ /* 0x012fea0003800000 */
[----:B------:R-:W0:Y:S02]  /*1140*/  LDC R21, c[0x0][0x734] ;  /* 0x0001cd00ff157b82 */ /* 0x000e240000000800 */
[----:B0-----:R-:W-:-:S05]  /*1150*/  IADD3 R21, P1, R2, R21, RZ ;  /* 0x0000001502157210 */ /* 0x001fca0007f3e0ff */
[----:B------:R-:W-:-:S04]  /*1160*/  IMAD.X R27, RZ, RZ, R3, P1 ;  /* 0x000000ffff1b7224 */ /* 0x000fc800008e0603 */
[----:B------:R-:W-:-:S04]  /*1170*/  IMAD.WIDE.U32 R4, R27, R28, RZ ;  /* 0x0000001c1b047225 */ /* 0x000fc800078e00ff */
[----:B------:R-:W-:-:S04]  /*1180*/  IMAD.WIDE.U32 R18, P1, R21, R29, R4 ;  /* 0x0000001d15127225 */ /* 0x000fc80007820004 */
[----:B------:R-:W-:-:S04]  /*1190*/  IMAD.WIDE.U32 R4, R21, R28, RZ ;  /* 0x0000001c15047225 */ /* 0x000fc800078e00ff */
[----:B------:R-:W-:Y:S01]  /*11a0*/  IMAD.X R21, RZ, RZ, RZ, P1 ;  /* 0x000000ffff157224 */ /* 0x000fe200008e06ff */
[----:B------:R-:W-:Y:S01]  /*11b0*/  IADD3 RZ, P1, R5, R18, RZ ;  /* 0x0000001205ff7210 */ /* 0x000fe20007f3e0ff */
[----:B------:R-:W-:-:S04]  /*11c0*/  IMAD.MOV.U32 R20, RZ, RZ, R19 ;  /* 0x000000ffff147224 */ /* 0x000fc800078e0013 */
[----:B------:R-:W-:-:S08]  /*11d0*/  IMAD.WIDE.U32.X R4, R27, R29, R20, P1 ;  /* 0x0000001d1b047225 */ /* 0x000fd000008e0414 */
.L_x_14:
[----:B------:R-:W0:Y:S01]  /*11e0*/  LDC.64 R32, c[0x0][0x740] ;  /* 0x0001d000ff207b82 */ /* 0x000e220000000a00 */
[-CC-:B------:R-:W-:Y:S01]  /*11f0*/  SHF.R.U64 R34, R4, R6.reuse, R5.reuse ;  /* 0x0000000604227219 */ /* 0x180fe20000001205 */
[----:B------:R-:W-:Y:S01]  /*1200*/  IMAD.MOV.U32 R37, RZ, RZ, 0x1 ;  /* 0x00000001ff257424 */ /* 0x000fe200078e00ff */
[----:B------:R-:W-:Y:S02]  /*1210*/  SHF.R.U32.HI R4, RZ, R6, R5 ;  /* 0x00000006ff047219 */ /* 0x000fe40000011605 */
[----:B------:R-:W-:-:S03]  /*1220*/  IADD3 R19, P1, RZ, -R34, RZ ;  /* 0x80000022ff137210 */ /* 0x000fc60007f3e0ff */
[----:B------:R-:W1:Y:S02]  /*1230*/  LDC R18, c[0x0][0x718] ;  /* 0x0001c600ff127b82 */ /* 0x000e640000000800 */
[----:B------:R-:W-:-:S04]  /*1240*/  IMAD.X R5, RZ, RZ, ~R4, P1 ;  /* 0x000000ffff057224 */ /* 0x000fc800008e0e04 */
[-C--:B------:R-:W-:Y:S02]  /*1250*/  IMAD R6, R5, R30.reuse, RZ ;  /* 0x0000001e05067224 */ /* 0x080fe400078e02ff */
[----:B------:R-:W4:Y:S01]  /*1260*/  LDC R21, c[0x0][0x708] ;  /* 0x0001c200ff157b82 */ /* 0x000f220000000800 */
[----:B------:R-:W-:-:S04]  /*1270*/  IMAD.WIDE.U32 R4, R19, R30, R2 ;  /* 0x0000001e13047225 */ /* 0x000fc800078e0002 */
[----:B------:R-:W-:-:S03]  /*1280*/  IMAD R19, R19, R31, R6 ;  /* 0x0000001f13137224 */ /* 0x000fc600078e0206 */
[----:B------:R-:W2:Y:S01]  /*1290*/  LDC R26, c[0x0][0x758] ;  /* 0x0001d600ff1a7b82 */ /* 0x000ea20000000800 */
[----:B------:R-:W-:Y:S01]  /*12a0*/  IMAD.IADD R5, R5, 0x1, R19 ;  /* 0x0000000105057824 */ /* 0x000fe200078e0213 */
[----:B0-----:R-:W-:Y:S01]  /*12b0*/  ISETP.NE.U32.AND P1, PT, R32, RZ, PT ;  /* 0x000000ff2000720c */ /* 0x001fe20003f25070 */
[----:B------:R-:W-:-:S03]  /*12c0*/  IMAD.MOV.U32 R19, RZ, RZ, -0x1 ;  /* 0xffffffffff137424 */ /* 0x000fc600078e00ff */
[----:B------:R-:W-:Y:S02]  /*12d0*/  ISETP.NE.AND.EX P1, PT, R33, RZ, PT, P1 ;  /* 0x000000ff2100720c */ /* 0x000fe40003f25310 */
[----:B------:R-:W0:Y:S01]  /*12e0*/  LDC R31, c[0x0][0x700] ;  /* 0x0001c000ff1f7b82 */ /* 0x000e220000000800 */
[-CC-:B-1----:R-:W-:Y:S02]  /*12f0*/  SHF.R.U64 R29, R4, R18.reuse, R5.reuse ;  /* 0x00000012041d7219 */ /* 0x182fe40000001205 */
[----:B------:R-:W-:-:S05]  /*1300*/  SHF.R.U32.HI R4, RZ, R18, R5 ;  /* 0x00000012ff047219 */ /* 0x000fca0000011605 */
[----:B------:R-:W1:Y:S01]  /*1310*/  LDC R28, c[0x0][0x748] ;  /* 0x0001d200ff1c7b82 */ /* 0x000e620000000800 */
[-CC-:B----4-:R-:W-:Y:S02]  /*1320*/  SHF.R.U64 R39, R29, R21.reuse, R4.reuse ;  /* 0x000000151d277219 */ /* 0x190fe40000001204 */
[----:B------:R-:W-:-:S05]  /*1330*/  SHF.R.U32.HI R5, RZ, R21, R4 ;  /* 0x00000015ff057219 */ /* 0x000fca0000011604 */
[----:B------:R-:W4:Y:S01]  /*1340*/  LDC R35, c[0x0][0x738] ;  /* 0x0001ce00ff237b82 */ /* 0x000f220000000800 */
[-C--:B--2---:R-:W-:Y:S02]  /*1350*/  SHF.L.U32 R4, R19, R26.reuse, RZ ;  /* 0x0000001a13047219 */ /* 0x084fe400000006ff */
[--C-:B------:R-:W-:Y:S02]  /*1360*/  SHF.R.U64 R36, R39, R26, R5.reuse ;  /* 0x0000001a27247219 */ /* 0x100fe40000001205 */
[----:B------:R-:W-:Y:S02]  /*1370*/  LOP3.LUT R6, RZ, R4, RZ, 0x33, !PT ;  /* 0x00000004ff067212 */ /* 0x000fe400078e33ff */
[----:B------:R-:W-:Y:S01]  /*1380*/  SHF.R.U32.HI R5, RZ, R26, R5 ;  /* 0x0000001aff057219 */ /* 0x000fe20000011605 */
[----:B------:R-:W2:Y:S01]  /*1390*/  LDC R30, c[0x0][0x710] ;  /* 0x0001c400ff1e7b82 */ /* 0x000ea20000000800 */
[----:B------:R-:W-:Y:S01]  /*13a0*/  IMAD.MOV.U32 R4, RZ, RZ, R36 ;  /* 0x000000ffff047224 */ /* 0x000fe200078e0024 */
[----:B------:R-:W-:Y:S06]  /*13b0*/  @!P1 BRA `(.L_x_15) ;  /* 0x0000000000289947 */ /* 0x000fec0003800000 */
[----:B------:R-:W3:Y:S02]  /*13c0*/  LDC R21, c[0x0][0x74c] ;  /* 0x0001d300ff157b82 */ /* 0x000ee40000000800 */
[----:B---3--:R-:W-:-:S05]  /*13d0*/  IADD3 R21, P1, R36, R21, RZ ;  /* 0x0000001524157210 */ /* 0x008fca0007f3e0ff */
        /* <DEDUP_REMOVED lines=8> */
.L_x_15:
[----:B-1----:R-:W-:Y:S01]  /*1460*/  SHF.R.U64 R17, R4, R28, R5 ;  /* 0x0000001c04117219 */ /* 0x002fe20000001205 */
[----:B------:R-:W-:Y:S01]  /*1470*/  @P4 IMAD R23, R25, R24, R16 ;  /* 0x0000001819174224 */ /* 0x000fe200078e0210 */
[----:B------:R-:W-:Y:S02]  /*1480*/  SHF.L.U32 R4, R37, R26, RZ ;  /* 0x0000001a25047219 */ /* 0x000fe400000006ff */
[----:B------:R-:W-:Y:S01]  /*1490*/  LOP3.LUT R5, R39, R6, RZ, 0xc0, !PT ;  /* 0x0000000627057212 */ /* 0x000fe200078ec0ff */
[----:B0-----:R-:W-:Y:S02]  /*14a0*/  VIADD R6, R31, 0xffffffff ;  /* 0xffffffff1f067836 */ /* 0x001fe40000000000 */
[----:B------:R-:W-:Y:S02]  /*14b0*/  IMAD.MOV R18, RZ, RZ, -R17 ;  /* 0x000000ffff127224 */ /* 0x000fe400078e0a11 */
[----:B------:R-:W-:Y:S01]  /*14c0*/  IMAD R16, R4, R17, R5 ;  /* 0x0000001104107224 */ /* 0x000fe200078e0205 */
[----:B------:R-:W-:Y:S01]  /*14d0*/  LOP3.LUT R17, R29, R6, RZ, 0xc0, !PT ;  /* 0x000000061d117212 */ /* 0x000fe200078ec0ff */
[----:B----4-:R-:W-:-:S02]  /*14e0*/  IMAD R4, R18, R35, R36 ;  /* 0x0000002312047224 */ /* 0x010fc400078e0224 */
[----:B--2---:R-:W-:Y:S02]  /*14f0*/  IMAD R6, R16, R30, R23 ;  /* 0x0000001e10067224 */ /* 0x004fe400078e0217 */
[----:B------:R-:W-:Y:S02]  /*1500*/  IMAD R17, R4, R31, R17 ;  /* 0x0000001f04117224 */ /* 0x000fe400078e0211 */
[----:B------:R-:W-:Y:S02]  /*1510*/  IMAD.MOV.U32 R18, RZ, RZ, 0x1 ;  /* 0x00000001ff127424 */ /* 0x000fe400078e00ff */
[----:B------:R-:W-:Y:S01]  /*1520*/  IMAD.MOV.U32 R4, RZ, RZ, R34 ;  /* 0x000000ffff047224 */ /* 0x000fe200078e0022 */
[----:B------:R-:W-:Y:S02]  /*1530*/  SEL R5, R17, R6, !P4 ;  /* 0x0000000611057207 */ /* 0x000fe40006000000 */
[----:B------:R-:W-:-:S07]  /*1540*/  SEL R6, R6, R17, !P4 ;  /* 0x0000001106067207 */ /* 0x000fce0006000000 */
.L_x_13:
[----:B------:R-:W-:Y:S05]  /*1550*/  @!P3 BRA `(.L_x_16) ;  /* 0x00000000000cb947 */ /* 0x000fea0003800000 */
[----:B------:R-:W-:Y:S01]  /*1560*/  UCGABAR_WAIT ;  /* 0x0000000000007dc7 */ /* 0x000fe20008000000 */
[----:B------:R-:W-:Y:S01]  /*1570*/  CCTL.IVALL ;  /* 0x00000000ff00798f */ /* 0x000fe20002000000 */
[----:B------:R-:W-:Y:S05]  /*1580*/  BRA `(.L_x_17) ;  /* 0x0000000000047947 */ /* 0x000fea0003800000 */
.L_x_16:
[----:B------:R-:W-:Y:S06]  /*1590*/  BAR.SYNC.DEFER_BLOCKING 0x0 ;  /* 0x0000000000007b1d */ /* 0x000fec0000010000 */
.L_x_17:
[----:B------:R-:W-:Y:S05]  /*15a0*/  @!P2 BRA `(.L_x_18) ;  /* 0x000000680050a947 */ /* 0x000fea0003800000 */
[----:B------:R-:W-:-:S13]  /*15b0*/  ISETP.GT.U32.AND P1, PT, R38, 0x1, PT ;  /* 0x000000012600780c */ /* 0x000fda0003f24070 */
[----:B------:R-:W-:Y:S05]  /*15c0*/  @P1 EXIT ;  /* 0x000000000000194d */ /* 0x000fea0003800000 */
.L_x_19:
[----:B------:R-:W-:-:S08]  /*15d0*/  NOP ;  /* 0x0000000000007918 */ /* 0x000fd00000000000 */
[----:B------:R-:W0:Y:S02]  /*15e0*/  USETMAXREG.TRY_ALLOC.CTAPOOL UP0, 0xe8 ;  /* 0x000000e8000079c8 */ /* 0x000e240008000600 */
[----:B0-----:R-:W-:-:S13]  /*15f0*/  PLOP3.LUT P1, PT, PT, PT, UP0, 0x80, 0x0 ;  /* 0x000000000000781c */ /* 0x001fda0003f2f008 */
[----:B------:R-:W-:Y:S05]  /*1600*/  @!P1 BRA `(.L_x_19) ;  /* 0xfffffffc00f09947 */ /* 0x000fea000383ffff */
[----:B------:R-:W-:-:S13]  /*1610*/  LOP3.LUT P1, RZ, R18, 0xff, RZ, 0xc0, !PT ;  /* 0x000000ff12ff7812 */ /* 0x000fda000782c0ff */
[----:B------:R-:W-:Y:S05]  /*1620*/  @!P1 EXIT ;  /* 0x000000000000994d */ /* 0x000fea0003800000 */
[----:B------:R-:W0:Y:S01]  /*1630*/  S2UR UR6, SR_CgaCtaId ;  /* 0x00000000000679c3 */ /* 0x000e220000008800 */
[-C--:B------:R-:W-:Y:S01]  /*1640*/  LEA.HI R15, R22, R11.reuse, RZ, 0x2 ;  /* 0x0000000b160f7211 */ /* 0x080fe200078f10ff */
[----:B------:R-:W-:Y:S01]  /*1650*/  UIADD3 UR7, UR13, -0x1, URZ ;  /* 0xffffffff0d077890 */ /* 0x000fe2000fffe03f */
[-C--:B------:R-:W-:Y:S01]  /*1660*/  LEA.HI R10, R11, R11.reuse, RZ, 0x1 ;  /* 0x0000000b0b0a7211 */ /* 0x080fe200078f08ff */
[----:B------:R-:W-:Y:S01]  /*1670*/  UMOV UR12, 0x400 ;  /* 0x00000400000c7882 */ /* 0x000fe20000000000 */
[----:B------:R-:W-:Y:S01]  /*1680*/  LOP3.LUT R20, R15, 0xfffffffc, RZ, 0xc0, !PT ;  /* 0xfffffffc0f147812 */ /* 0x000fe200078ec0ff */
[----:B------:R-:W-:Y:S01]  /*1690*/  UISETP.NE.AND UP0, UPT, UR7, URZ, UPT ;  /* 0x0000003f0700728c */ /* 0x000fe2000bf05270 */
[----:B------:R-:W-:Y:S01]  /*16a0*/  LOP3.LUT R16, R10, 0x7ffffe, RZ, 0xc0, !PT ;  /* 0x007ffffe0a107812 */ /* 0x000fe200078ec0ff */
[----:B------:R-:W-:Y:S01]  /*16b0*/  ULDC UR8, c[0x0][0x284] ;  /* 0x0000a10000087ab9 */ /* 0x000fe20000000800 */
[--C-:B------:R-:W-:Y:S01]  /*16c0*/  SHF.R.S32.HI R17, RZ, 0x2, R15.reuse ;  /* 0x00000002ff117819 */ /* 0x100fe2000001140f */
[C---:B------:R-:W-:Y:S01]  /*16d0*/  IMAD.IADD R21, R11.reuse, 0x1, -R20 ;  /* 0x000000010b157824 */ /* 0x040fe200078e0a14 */
[----:B------:R-:W-:Y:S01]  /*16e0*/  SHF.R.S32.HI R18, RZ, 0x1f, R15 ;  /* 0x0000001fff127819 */ /* 0x000fe2000001140f */
[----:B------:R-:W-:Y:S01]  /*16f0*/  IMAD.IADD R16, R11, 0x1, -R16 ;  /* 0x000000010b107824 */ /* 0x000fe200078e0a10 */
[----:B------:R-:W-:Y:S01]  /*1700*/  LEA.HI R22, R22, R11, RZ, 0x5 ;  /* 0x0000000b16167211 */ /* 0x000fe200078f28ff */
[----:B------:R-:W-:Y:S01]  /*1710*/  USHF.L.U32 UR17, UR14, 0x1, URZ ;  /* 0x000000010e117899 */ /* 0x000fe2000800063f */
[----:B------:R-:W-:-:S02]  /*1720*/  LEA.HI R18, R18, R17, RZ, 0x3 ;  /* 0x0000001112127211 */ /* 0x000fc400078f18ff */
[----:B------:R-:W-:Y:S02]  /*1730*/  SHF.R.S32.HI R11, RZ, 0x1, R10 ;  /* 0x00000001ff0b7819 */ /* 0x000fe4000001140a */
[----:B------:R-:W-:Y:S02]  /*1740*/  LOP3.LUT R18, R18, 0xfffffff8, RZ, 0xc0, !PT ;  /* 0xfffffff812127812 */ /* 0x000fe400078ec0ff */
[----:B------:R-:W-:Y:S02]  /*1750*/  LEA.HI R10, R10, R11, RZ, 0x1 ;  /* 0x0000000b0a0a7211 */ /* 0x000fe400078f08ff */
[----:B------:R-:W-:Y:S01]  /*1760*/  SHF.R.S32.HI R15, RZ, 0x5, R22 ;  /* 0x00000005ff0f7819 */ /* 0x000fe20000011416 */
[----:B------:R-:W-:Y:S01]  /*1770*/  IMAD.IADD R18, R17, 0x1, -R18 ;  /* 0x0000000111127824 */ /* 0x000fe200078e0a12 */
[----:B------:R-:W-:Y:S01]  /*1780*/  LOP3.LUT R10, R10, 0x7fffffe, RZ, 0xc0, !PT ;  /* 0x07fffffe0a0a7812 */ /* 0x000fe200078ec0ff */
[----:B0-----:R-:W-:Y:S01]  /*1790*/  ULEA UR12, UR6, UR12, 0x18 ;  /* 0x0000000c060c7291 */ /* 0x001fe2000f8ec03f */
[----:B------:R-:W-:Y:S01]  /*17a0*/  VIMNMX R19, RZ, UR14, PT ;  /* 0x0000000eff137c48 */ /* 0x000fe2000bfe0100 */
[----:B------:R-:W-:Y:S01]  /*17b0*/  IMAD R17, R15, 0x2, R16 ;  /* 0x000000020f117824 */ /* 0x000fe200078e0210 */
[----:B------:R-:W-:Y:S01]  /*17c0*/  USHF.L.U32 UR6, UR7, 0x3, URZ ;  /* 0x0000000307067899 */ /* 0x000fe2000800063f */
[----:B------:R-:W-:Y:S01]  /*17d0*/  IMAD.IADD R11, R11, 0x1, -R10 ;  /* 0x000000010b0b7824 */ /* 0x000fe200078e0a0a */
[----:B------:R-:W-:Y:S01]  /*17e0*/  USEL UR7, URZ, 0x1, UP0 ;  /* 0x000000013f077887 */ /* 0x000fe20008000000 */
[--C-:B------:R-:W-:Y:S01]  /*17f0*/  IMAD R16, R17, 0x8, R18.reuse ;  /* 0x0000000811107824 */ /* 0x100fe200078e0212 */
[----:B------:R-:W-:Y:S01]  /*1800*/  UIADD3 UR20, UR12, 0x160, URZ ;  /* 0x000001600c147890 */ /* 0x000fe2000fffe03f */
[C-C-:B------:R-:W-:Y:S01]  /*1810*/  IMAD R10, R15.reuse, 0x10, R18.reuse ;  /* 0x000000100f0a7824 */ /* 0x140fe200078e0212 */
[----:B------:R-:W-:Y:S01]  /*1820*/  ULOP3.LUT UR6, UR6, 0x8, URZ, 0xc0, !UPT ;  /* 0x0000000806067892 */ /* 0x000fe2000f8ec03f */
[----:B------:R-:W-:Y:S01]  /*1830*/  IMAD R17, R15, -0x10, -R18 ;  /* 0xfffffff00f117824 */ /* 0x000fe200078e0a12 */
[----:B------:R-:W-:Y:S01]  /*1840*/  LOP3.LUT R91, R7, 0x1, RZ, 0xfc, !PT ;  /* 0x00000001075b7812 */ /* 0x000fe200078efcff */
[----:B------:R-:W-:Y:S01]  /*1850*/  IMAD R15, R16, 0x2, R11 ;  /* 0x00000002100f7824 */ /* 0x000fe200078e020b */
[----:B------:R-:W-:Y:S01]  /*1860*/  IADD3 R19, -R19, UR14, RZ ;  /* 0x0000000e13137c10 */ /* 0x000fe2000fffe1ff */
[----:B------:R-:W-:Y:S01]  /*1870*/  IMAD.U32 R89, RZ, RZ, UR7 ;  /* 0x00000007ff597e24 */ /* 0x000fe2000f8e00ff */
[----:B------:R-:W-:Y:S01]  /*1880*/  SHF.R.S32.HI R11, RZ, 0x1f, R10 ;  /* 0x0000001fff0b7819 */ /* 0x000fe2000001140a */
[----:B------:R-:W-:Y:S01]  /*1890*/  VIADD R17, R17, UR8 ;  /* 0x0000000811117c36 */ /* 0x000fe20008000000 */
[----:B------:R-:W-:Y:S01]  /*18a0*/  ULEA UR13, UR13, UR20, 0x3 ;  /* 0x000000140d0d7291 */ /* 0x000fe2000f8e183f */
[----:B------:R-:W-:Y:S01]  /*18b0*/  IMAD.SHL.U32 R15, R15, 0x20, RZ ;  /* 0x000000200f0f7824 */ /* 0x000fe200078e00ff */
[----:B------:R-:W-:-:S02]  /*18c0*/  ULOP3.LUT UR21, UR6, 0x8, URZ, 0x3c, !UPT ;  /* 0x0000000806157892 */ /* 0x000fc4000f8e3c3f */
[----:B------:R-:W-:-:S12]  /*18d0*/  ULOP3.LUT UR15, UR6, 0x18, URZ, 0x3c, !UPT ;  /* 0x00000018060f7892 */ /* 0x000fd8000f8e3c3f */
.L_x_160:
[----:B------:R-:W-:Y:S01]  /*18e0*/  SHF.L.U32 R16, R89, 0x1f, RZ ;  /* 0x0000001f59107819 */ /* 0x000fe200000006ff */
[----:B------:R-:W-:Y:S01]  /*18f0*/  IMAD.MOV.U32 R180, RZ, RZ, RZ ;  /* 0x000000ffffb47224 */ /* 0x000fe200078e00ff */
[----:B------:R-:W-:Y:S02]  /*1900*/  ISETP.GE.AND P2, PT, R19, 0x1, PT ;  /* 0x000000011300780c */ /* 0x000fe40003f46270 */
[----:B------:R-:W0:Y:S02]  /*1910*/  SYNCS.PHASECHK.TRANS64.TRYWAIT P1, [UR13+-0x8], R16 ;  /* 0xfffff810ff0075a7 */ /* 0x000e24000802014d */
[----:B012-45:R-:W-:Y:S09]  /*1920*/  @!P1 BRA `(.L_x_20) ;  /* 0x0000008000209947 */ /* 0x037ff20003800000 */
.L_x_199:
[----:B------:R-:W-:Y:S01]  /*1930*/  UMOV UR6, URZ ;  /* 0x0000003f00067c82 */ /* 0x000fe20008000000 */
[----:B------:R-:W-:Y:S01]  /*1940*/  IMAD.MOV.U32 R178, RZ, RZ, RZ ;  /* 0x000000ffffb27224 */ /* 0x000fe200078e00ff */
[----:B0-----:R-:W-:Y:S01]  /*1950*/  CS2R R22, SRZ ;  /* 0x0000000000167805 */ /* 0x001fe2000001ff00 */
[----:B------:R-:W-:Y:S01]  /*1960*/  IMAD.MOV.U32 R176, RZ, RZ, RZ ;  /* 0x000000ffffb07224 */ /* 0x000fe200078e00ff */
[----:B------:R-:W-:Y:S01]  /*1970*/  CS2R R24, SRZ ;  /* 0x0000000000187805 */ /* 0x000fe2000001ff00 */
        /* <DEDUP_REMOVED lines=62> */
[----:B------:R-:W-:-:S02]  /*1d60*/  IMAD.MOV.U32 R112, RZ, RZ, RZ ;  /* 0x000000ffff707224 */ /* 0x000fc400078e00ff */
[----:B------:R-:W-:Y:S02]  /*1d70*/  IMAD.MOV.U32 R110, RZ, RZ, RZ ;  /* 0x000000ffff6e7224 */ /* 0x000fe400078e00ff */
[----:B------:R-:W-:Y:S02]  /*1d80*/  IMAD.MOV.U32 R108, RZ, RZ, RZ ;  /* 0x000000ffff6c7224 */ /* 0x000fe400078e00ff */
[----:B------:R-:W-:Y:S02]  /*1d90*/  IMAD.MOV.U32 R106, RZ, RZ, RZ ;  /* 0x000000ffff6a7224 */ /* 0x000fe400078e00ff */
[----:B------:R-:W-:Y:S02]  /*1da0*/  IMAD.MOV.U32 R104, RZ, RZ, RZ ;  /* 0x000000ffff687224 */ /* 0x000fe400078e00ff */
[----:B------:R-:W-:Y:S02]  /*1db0*/  IMAD.MOV.U32 R102, RZ, RZ, RZ ;  /* 0x000000ffff667224 */ /* 0x000fe400078e00ff */
        /* <DEDUP_REMOVED lines=21> */
[----:B------:R-:W-:Y:S01]  /*1f10*/  IMAD.MOV.U32 R204, RZ, RZ, RZ ;  /* 0x000000ffffcc7224 */ /* 0x000fe200078e00ff */
[----:B------:R-:W-:Y:S06]  /*1f20*/  @!P2 BRA `(.L_x_21) ;  /* 0x000000080018a947 */ /* 0x000fec0003800000 */
[----:B------:R-:W-:Y:S01]  /*1f30*/  IMAD.MOV.U32 R180, RZ, RZ, RZ ;  /* 0x000000ffffb47224 */ /* 0x000fe200078e00ff */
[----:B------:R-:W-:Y:S01]  /*1f40*/  UMOV UR6, URZ ;  /* 0x0000003f00067c82 */ /* 0x000fe20008000000 */
[----:B------:R-:W-:Y:S01]  /*1f50*/  IMAD.MOV.U32 R93, RZ, RZ, R19 ;  /* 0x000000ffff5d7224 */ /* 0x000fe200078e0013 */
[----:B------:R-:W-:Y:S01]  /*1f60*/  UPLOP3.LUT UP0, UPT, UPT, UPT, UPT, 0x40, 0x0 ;  /* 0x000000000000789c */ /* 0x000fe20003f0e870 */
[----:B------:R-:W-:Y:S01]  /*1f70*/  IMAD.U32 R99, RZ, RZ, UR4 ;  /* 0x00000004ff637e24 */ /* 0x000fe2000f8e00ff */
[----:B------:R-:W-:Y:S01]  /*1f80*/  UMOV UR16, UR5 ;  /* 0x0000000500107c82 */ /* 0x000fe20008000000 */
[----:B------:R-:W-:Y:S01]  /*1f90*/  IMAD.U32 R95, RZ, RZ, UR5 ;  /* 0x00000005ff5f7e24 */ /* 0x000fe2000f8e00ff */
[----:B------:R-:W-:Y:S01]  /*1fa0*/  UMOV UR7, URZ ;  /* 0x0000003f00077c82 */ /* 0x000fe20008000000 */
[----:B------:R-:W-:-:S06]  /*1fb0*/  ULDC UR22, c[0x0][0x644] ;  /* 0x0001910000167ab9 */ /* 0x000fcc0000000800 */
.L_x_29:
[----:B------:R-:W-:-:S13]  /*1fc0*/  ISETP.NE.AND P2, PT, R91, 0x3, PT ;  /* 0x000000035b00780c */ /* 0x000fda0003f45270 */
[----:B0-----:R-:W-:Y:S05]  /*1fd0*/  @!P2 BRA `(.L_x_22) ;  /* 0x000000000004a947 */ /* 0x001fea0003800000 */
[----:B------:R-:W-:Y:S01]  /*1fe0*/  BPT.TRAP 0x1 ;  /* 0x000000040000795c */ /* 0x000fe20000300000 */
.L_x_22:
[----:B------:R-:W-:Y:S01]  /*1ff0*/  ULEA UR8, UR16, UR12, 0x3 ;  /* 0x0000000c10087291 */ /* 0x000fe2000f8e183f */
[----:B------:R-:W-:-:S08]  /*2000*/  SHF.L.U32 R97, R99, 0x1f, RZ ;  /* 0x0000001f63617819 */ /* 0x000fd000000006ff */
[----:B------:R0:W1:Y:S01]  /*2010*/  SYNCS.PHASECHK.TRANS64.TRYWAIT P1, [UR8], R97 ;  /* 0x00000061ff0075a7 */ /* 0x0000620008020148 */
[----:B------:R-:W-:Y:S05]  /*2020*/  @!P2 BRA `(.L_x_23) ;  /* 0x000000000004a947 */ /* 0x000fea0003800000 */
[----:B------:R-:W-:Y:S01]  /*2030*/  BPT.TRAP 0x1 ;  /* 0x000000040000795c */ /* 0x000fe20000300000 */
.L_x_23:
[----:B-1----:R-:W-:Y:S05]  /*2040*/  @P1 BRA `(.L_x_24) ;  /* 0x0000000000081947 */ /* 0x002fea0003800000 */
[----:B------:R-:W1:Y:S02]  /*2050*/  SYNCS.PHASECHK.TRANS64.TRYWAIT P1, [UR8], R97 ;  /* 0x00000061ff0075a7 */ /* 0x000e640008020148 */
[----:B-1----:R-:W-:Y:S05]  /*2060*/  @!P1 BRA `(.L_x_25) ;  /* 0x0000007800689947 */ /* 0x002fea0003800000 */
.L_x_24:
[----:B------:R-:W-:Y:S02]  /*2070*/  USHF.L.U32 UR8, UR16, 0x9, URZ ;  /* 0x0000000910087899 */ /* 0x000fe4000800063f */
[----:B------:R-:W-:Y:S02]  /*2080*/  UIADD3 UR9, UR12, 0x280, URZ ;  /* 0x000002800c097890 */ /* 0x000fe4000fffe03f */
[----:B------:R-:W-:Y:S02]  /*2090*/  UIADD3 UR10, UR12, 0xaa80, URZ ;  /* 0x0000aa800c0a7890 */ /* 0x000fe4000fffe03f */
[----:B01----:R-:W-:Y:S01]  /*20a0*/  LEA.HI.SX32 R97, R15, UR8, 0x1d ;  /* 0x000000080f617c11 */ /* 0x003fe2000f8feaff */
[----:B------:R-:W-:Y:S02]  /*20b0*/  USHF.R.U32.HI UR9, URZ, 0x4, UR9 ;  /* 0x000000043f097899 */ /* 0x000fe40008011609 */
[----:B------:R-:W-:Y:S02]  /*20c0*/  USHF.R.U32.HI UR10, URZ, 0x4, UR10 ;  /* 0x000000043f0a7899 */ /* 0x000fe4000801160a */
[----:B------:R-:W-:Y:S01]  /*20d0*/  USEL UR7, UR7, URZ, !UP0 ;  /* 0x0000003f07077287 */ /* 0x000fe2000c000000 */
[----:B------:R-:W0:Y:S01]  /*20e0*/  LDS R97, [R97+UR12+0x34a80] ;  /* 0x034a800c61617984 */ /* 0x000e220008000800 */
[----:B------:R-:W-:-:S02]  /*20f0*/  ULOP3.LUT UR9, UR9, 0x3fff, URZ, 0xc0, !UPT ;  /* 0x00003fff09097892 */ /* 0x000fc4000f8ec03f */
[----:B------:R-:W-:Y:S02]  /*2100*/  ULOP3.LUT UR10, UR10, 0x3fff, URZ, 0xc0, !UPT ;  /* 0x00003fff0a0a7892 */ /* 0x000fe4000f8ec03f */
[----:B------:R-:W-:Y:S02]  /*2110*/  UISETP.NE.U32.AND UP0, UPT, UR7, URZ, UPT ;  /* 0x0000003f0700728c */ /* 0x000fe4000bf05070 */
[----:B------:R-:W-:Y:S02]  /*2120*/  ULOP3.LUT UR7, UR9, 0x10000, URZ, 0xfc, !UPT ;  /* 0x0001000009077892 */ /* 0x000fe4000f8efc3f */
[----:B------:R-:W-:Y:S02]  /*2130*/  ULOP3.LUT UR10, UR10, 0x10000, URZ, 0xfc, !UPT ;  /* 0x000100000a0a7892 */ /* 0x000fe4000f8efc3f */
[----:B------:R-:W-:Y:S02]  /*2140*/  ULEA UR7, UR16, UR7, 0x7 ;  /* 0x0000000710077291 */ /* 0x000fe4000f8e383f */
[----:B------:R-:W-:Y:S01]  /*2150*/  UIADD3 UR10, UR8, UR10, URZ ;  /* 0x0000000a080a7290 */ /* 0x000fe2000fffe03f */
[----:B------:R-:W-:Y:S01]  /*2160*/  UMOV UR9, 0xc0000010 ;  /* 0xc000001000097882 */ /* 0x000fe20000000000 */
[----:B------:R-:W-:Y:S01]  /*2170*/  UMOV UR11, 0x80000020 ;  /* 0x80000020000b7882 */ /* 0x000fe20000000000 */
[----:B------:R-:W-:-:S02]  /*2180*/  UIADD3 UR6, UR6, 0x1, URZ ;  /* 0x0000000106067890 */ /* 0x000fc4000fffe03f */
[----:B------:R-:W-:Y:S01]  /*2190*/  UMOV UR8, UR7 ;  /* 0x0000000700087c82 */ /* 0x000fe20008000000 */
[----:B0-----:R-:W-:-:S06]  /*21a0*/  WARPGROUP.ARRIVE ;  /* 0x00000000000079c5 */ /* 0x001fcc0000000000 */
[----:B------:R-:W-:Y:S01]  /*21b0*/  QGMMA.SP.64x128x64.F32.E4M3.E4M3 R24, gdesc[UR8], R24, UP0, R97, gsb0 ;  /* 0x05e06100081879f3 */ /* 0x000fe2000b800a18 */
[----:B------:R-:W-:-:S04]  /*21c0*/  UISETP.NE.AND UP0, UPT, UR6, UR22, UPT ;  /* 0x000000160600728c */ /* 0x000fc8000bf05270 */
[----:B------:R-:W-:-:S04]  /*21d0*/  USEL UR7, URZ, 0x1, UP0 ;  /* 0x000000013f077887 */ /* 0x000fc80008000000 */
[----:B------:R-:W-:-:S06]  /*21e0*/  UISETP.NE.AND UP0, UPT, UR7, URZ, UPT ;  /* 0x0000003f0700728c */ /* 0x000fcc000bf05270 */
[----:B------:R-:W-:Y:S01]  /*21f0*/  PLOP3.LUT P1, PT, PT, PT, UP0, 0x80, 0x0 ;  /* 0x000000000000781c */ /* 0x000fe20003f2f008 */
[----:B------:R-:W-:-:S12]  /*2200*/  WARPGROUP.DEPBAR.LE gsb0, 0x0 ;  /* 0x00008000000079c5 */ /* 0x000fd80000010000 */
[----:B------:R-:W-:Y:S05]  /*2210*/  @!P1 BRA `(.L_x_26) ;  /* 0x0000000400089947 */ /* 0x000fea0003800000 */
[----:B------:R-:W-:Y:S01]  /*2220*/  FADD R23, R24, R23 ;  /* 0x0000001718177221 */ /* 0x000fe20000000000 */
[----:B------:R-:W-:-:S01]  /*2230*/  FADD R204, R25, R204 ;  /* 0x000000cc19cc7221 */ /* 0x000fc20000000000 */
        /* <DEDUP_REMOVED lines=62> */
[----:B------:R-:W-:-:S02]  /*2620*/  WARPGROUP.DEPBAR.LE gsb0, 0x0 ;  /* 0x00008000000079c5 */ /* 0x000fc40000010000 */
[----:B------:R-:W-:-:S05]  /*2630*/  UMOV UR6, URZ ;  /* 0x0000003f00067c82 */ /* 0x000fca0008000000 */
.L_x_26:
[----:B------:R-:W-:Y:S05]  /*2640*/  @!P2 BRA `(.L_x_27) ;  /* 0x000000000004a947 */ /* 0x000fea0003800000 */
[----:B------:R-:W-:Y:S01]  /*2650*/  BPT.TRAP 0x1 ;  /* 0x000000040000795c */ /* 0x000fe20000300000 */
.L_x_27:
[----:B------:R-:W-:Y:S02]  /*2660*/  @P0 LEA R97, R95, UR12, 0x3 ;  /* 0x0000000c5f610c11 */ /* 0x000fe4000f8e18ff */
[----:B------:R-:W-:-:S03]  /*2670*/  ISETP.GT.U32.AND P1, PT, R7, 0x1, PT ;  /* 0x000000010700780c */ /* 0x000fc60003f24070 */
[----:B------:R-:W-:-:S05]  /*2680*/  @P0 VIADD R97, R97, 0xa8 ;  /* 0x000000a861610836 */ /* 0x000fca0000000000 */
[----:B------:R-:W-:-:S04]  /*2690*/  @P0 PRMT R97, R14, 0x654, R97 ;  /* 0x000006540e610816 */ /* 0x000fc80000000061 */
[----:B------:R0:W-:Y:S01]  /*26a0*/  @P0 SYNCS.ARRIVE.TRANS64.RED.A1T0 RZ, [R97+URZ], RZ ;  /* 0x000000ff61ff09a7 */ /* 0x0001e2000810043f */
[----:B------:R-:W-:Y:S05]  /*26b0*/  @P1 BRA `(.L_x_28) ;  /* 0x0000000000041947 */ /* 0x000fea0003800000 */
[----:B------:R-:W-:Y:S01]  /*26c0*/  BPT.TRAP 0x1 ;  /* 0x000000040000795c */ /* 0x000fe20000300000 */
.L_x_28:
[----:B------:R-:W-:Y:S01]  /*26d0*/  UIADD3 UR16, UR16, 0x1, URZ ;  /* 0x0000000110107890 */ /* 0x000fe2000fffe03f */
[----:B------:R-:W-:Y:S01]  /*26e0*/  ISETP.GT.AND P2, PT, R93, 0x1, PT ;  /* 0x000000015d00780c */ /* 0x000fe20003f44270 */
[----:B------:R-:W-:Y:S02]  /*26f0*/  VIADD R95, R95, 0x1 ;  /* 0x000000015f5f7836 */ /* 0x000fe40000000000 */
[----:B------:R-:W-:Y:S01]  /*2700*/  UISETP.NE.AND UP1, UPT, UR16, 0x15, UPT ;  /* 0x000000151000788c */ /* 0x000fe2000bf25270 */
[----:B------:R-:W-:Y:S02]  /*2710*/  VIADD R93, R93, 0xffffffff ;  /* 0xffffffff5d5d7836 */ /* 0x000fe40000000000 */
[C---:B------:R-:W-:Y:S01]  /*2720*/  ISETP.NE.AND P1, PT, R95.reuse, 0x15, PT ;  /* 0x000000155f00780c */ /* 0x040fe20003f25270 */
[----:B------:R-:W-:Y:S02]  /*2730*/  USEL UR7, URZ, 0x1, UP1 ;  /* 0x000000013f077887 */ /* 0x000fe40008800000 */
[----:B------:R-:W-:Y:S01]  /*2740*/  USEL UR16, UR16, URZ, UP1 ;  /* 0x0000003f10107287 */ /* 0x000fe20008800000 */
[----:B------:R-:W-:-:S03]  /*2750*/  SEL R95, R95, RZ, P1 ;  /* 0x000000ff5f5f7207 */ /* 0x000fc60000800000 */
[----:B------:R-:W-:Y:S01]  /*2760*/  LOP3.LUT R99, R99, UR7, RZ, 0x3c, !PT ;  /* 0x0000000763637c12 */ /* 0x000fe2000f8e3cff */
[----:B------:R-:W-:Y:S01]  /*2770*/  UMOV UR7, 0x1 ;  /* 0x0000000100077882 */ /* 0x000fe20000000000 */
[----:B------:R-:W-:Y:S06]  /*2780*/  @P2 BRA `(.L_x_29) ;  /* 0xfffffff8000c2947 */ /* 0x000fec000383ffff */
.L_x_21:
[----:B------:R-:W-:Y:S01]  /*2790*/  UISETP.NE.AND UP0, UPT, UR6, URZ, UPT ;  /* 0x0000003f0600728c */ /* 0x000fe2000bf05270 */
[----:B0-----:R-:W-:Y:S01]  /*27a0*/  IMAD.U32 R97, RZ, RZ, UR21 ;  /* 0x00000015ff617e24 */ /* 0x001fe2000f8e00ff */
[----:B------:R-:W-:Y:S01]  /*27b0*/  SHF.L.U32 R95, R89, 0x1f, RZ ;  /* 0x0000001f595f7819 */ /* 0x000fe200000006ff */
[----:B------:R-:W-:Y:S01]  /*27c0*/  IMAD.MOV.U32 R93, RZ, RZ, R23 ;  /* 0x000000ffff5d7224 */ /* 0x000fe200078e0017 */
[----:B------:R-:W-:-:S06]  /*27d0*/  USEL UR6, URZ, 0x1, !UP0 ;  /* 0x000000013f067887 */ /* 0x000fcc000c000000 */
[----:B------:R-:W-:-:S13]  /*27e0*/  ISETP.NE.AND P1, PT, RZ, UR6, PT ;  /* 0x00000006ff007c0c */ /* 0x000fda000bf25270 */
[----:B------:R-:W-:Y:S05]  /*27f0*/  @!P1 BRA `(.L_x_30) ;  /* 0x0000000400049947 */ /* 0x000fea0003800000 */
[----:B------:R-:W-:Y:S01]  /*2800*/  FADD R93, R24, R93 ;  /* 0x0000005d185d7221 */ /* 0x000fe20000000000 */
        /* <DEDUP_REMOVED lines=63> */
[----:B------:R-:W-:-:S06]  /*2c00*/  WARPGROUP.DEPBAR.LE gsb0, 0x0 ;  /* 0x00008000000079c5 */ /* 0x000fcc0000010000 */
.L_x_30:
[----:B------:R0:W-:Y:S01]  /*2c10*/  SYNCS.ARRIVE.TRANS64.A1T0 RZ, [R97+UR20], RZ ;  /* 0x000000ff61ff79a7 */ /* 0x0001e20008100014 */
[----:B------:R-:W-:Y:S02]  /*2c20*/  WARPGROUP.DEPBAR.LE gsb0, 0x0 ;  /* 0x00008000000079c5 */ /* 0x000fe40000010000 */
[----:B------:R-:W-:Y:S01]  /*2c30*/  UIADD3 UR8, UR5, UR17, URZ ;  /* 0x0000001105087290 */ /* 0x000fe2000fffe03f */
[----:B------:R-:W-:Y:S01]  /*2c40*/  SHF.R.S32.HI R30, RZ, 0x1f, R4 ;  /* 0x0000001fff1e7819 */ /* 0x000fe20000011404 */
[----:B------:R-:W-:Y:S02]  /*2c50*/  UISETP.GE.U32.AND UP1, UPT, UR17, 0x15, UPT ;  /* 0x000000151100788c */ /* 0x000fe4000bf26070 */
[----:B------:R-:W-:Y:S01]  /*2c60*/  UISETP.GT.U32.AND UP0, UPT, UR8, 0x14, UPT ;  /* 0x000000140800788c */ /* 0x000fe2000bf04070 */
[----:B------:R-:W1:Y:S01]  /*2c70*/  SYNCS.PHASECHK.TRANS64.TRYWAIT P1, [UR13+0x8], R95 ;  /* 0x0000085fff0075a7 */ /* 0x000e62000802014d */
[----:B------:R-:W-:Y:S02]  /*2c80*/  UIMAD.WIDE.U32 UR6, UR8, -0x79e79e79, URZ ;  /* 0x86186187080678a5 */ /* 0x000fe4000f8e003f */
[----:B------:R-:W-:-:S02]  /*2c90*/  UISETP.LT.U32.AND UP0, UPT, UR17, 0x15, UP0 ;  /* 0x000000151100788c */ /* 0x000fc40008701070 */
[----:B------:R-:W-:Y:S02]  /*2ca0*/  UIADD3 UR5, UR8, -UR7, URZ ;  /* 0x8000000708057290 */ /* 0x000fe4000fffe03f */
[----:B------:R-:W-:Y:S02]  /*2cb0*/  USEL UR6, URZ, 0x1, !UP0 ;  /* 0x000000013f067887 */ /* 0x000fe4000c000000 */
[----:B------:R-:W-:Y:S02]  /*2cc0*/  ULEA.HI UR5, UR5, UR7, URZ, 0x1f ;  /* 0x0000000705057291 */ /* 0x000fe4000f8ff83f */
[----:B------:R-:W-:Y:S02]  /*2cd0*/  ULOP3.LUT UR4, UR4, UR6, URZ, 0x3c, !UPT ;  /* 0x0000000604047292 */ /* 0x000fe4000f8e3c3f */
[----:B------:R-:W-:Y:S01]  /*2ce0*/  USHF.R.U32.HI UR5, URZ, 0x4, UR5 ;  /* 0x000000043f057899 */ /* 0x000fe20008011605 */
[----:B------:R-:W4:Y:S03]  /*2cf0*/  LDC R28, c[0x0][0x288] ;  /* 0x0000a200ff1c7b82 */ /* 0x000f260000000800 */
[----:B------:R-:W-:-:S02]  /*2d00*/  @UP1 ULOP3.LUT UR4, UR4, 0x1, UR5, 0x78, !UPT ;  /* 0x0000000104041892 */ /* 0x000fc4000f8e7805 */
[----:B------:R-:W-:Y:S01]  /*2d10*/  UIMAD UR5, UR5, -0x15, UR8 ;  /* 0xffffffeb050578a4 */ /* 0x000fe2000f8e0208 */
[----:B01----:R-:W-:Y:S11]  /*2d20*/  @!P1 BRA `(.L_x_31) ;  /* 0x0000006c00509947 */ /* 0x003ff60003800000 */
.L_x_200:
[----:B------:R-:W-:Y:S01]  /*2d30*/  ULDC.64 UR6, c[0x0][0x6d0] ;  /* 0x0001b40000067ab9 */ /* 0x000fe20000000a00 */
[----:B------:R-:W-:Y:S02]  /*2d40*/  IMAD.SHL.U32 R34, R6, 0x40, RZ ;  /* 0x0000004006227824 */ /* 0x000fe400078e00ff */
[----:B------:R-:W-:Y:S02]  /*2d50*/  IMAD R23, R30, UR6, RZ ;  /* 0x000000061e177c24 */ /* 0x000fe4000f8e02ff */
[C---:B------:R-:W-:Y:S01]  /*2d60*/  IMAD.WIDE.U32 R26, R4.reuse, UR6, R10 ;  /* 0x00000006041a7c25 */ /* 0x040fe2000f8e000a */
[----:B------:R-:W-:Y:S01]  /*2d70*/  ULDC UR6, c[0x0][0x284] ;  /* 0x0000a10000067ab9 */ /* 0x000fe20000000800 */
[----:B------:R-:W-:Y:S02]  /*2d80*/  SHF.R.S32.HI R35, RZ, 0x1f, R34 ;  /* 0x0000001fff237819 */ /* 0x000fe40000011422 */
[----:B------:R-:W-:Y:S01]  /*2d90*/  IMAD R29, R4, UR7, R23 ;  /* 0x00000007041d7c24 */ /* 0x000fe2000f8e0217 */
[C---:B------:R-:W-:Y:S01]  /*2da0*/  ISETP.GE.AND P1, PT, R34.reuse, UR6, PT ;  /* 0x0000000622007c0c */ /* 0x040fe2000bf26270 */
[----:B------:R-:W-:Y:S01]  /*2db0*/  IMAD.SHL.U32 R23, R5, 0x80, RZ ;  /* 0x0000008005177824 */ /* 0x000fe200078e00ff */
[----:B------:R-:W-:Y:S01]  /*2dc0*/  IADD3 R26, P2, R34, R26, RZ ;  /* 0x0000001a221a7210 */ /* 0x000fe20007f5e0ff */
[----:B0-----:R-:W-:-:S03]  /*2dd0*/  IMAD.WIDE R24, R21, 0x2, RZ ;  /* 0x0000000215187825 */ /* 0x001fc600078e02ff */
[----:B----4-:R-:W-:Y:S01]  /*2de0*/  ISETP.GE.OR P1, PT, R23, R28, P1 ;  /* 0x0000001c1700720c */ /* 0x010fe20000f26670 */
[----:B------:R-:W-:Y:S01]  /*2df0*/  IMAD R6, R21, -0x2, R28 ;  /* 0xfffffffe15067824 */ /* 0x000fe200078e021c */
[----:B------:R-:W-:Y:S01]  /*2e00*/  IADD3.X R27, R35, R27, R29, P2, !PT ;  /* 0x0000001b231b7210 */ /* 0x000fe200017fe41d */
[----:B------:R-:W-:-:S04]  /*2e10*/  IMAD.WIDE R38, R5, 0x80, R24 ;  /* 0x0000008005267825 */ /* 0x000fc800078e0218 */
[----:B------:R-:W-:-:S06]  /*2e20*/  IMAD.IADD R5, R6, 0x1, -R23 ;  /* 0x0000000106057824 */ /* 0x000fcc00078e0a17 */
[----:B------:R-:W-:Y:S05]  /*2e30*/  @P1 BRA `(.L_x_32) ;  /* 0x00000048008c1947 */ /* 0x000fea0003800000 */
[----:B------:R-:W0:Y:S01]  /*2e40*/  LDC.64 R24, c[0x0][0x6c8] ;  /* 0x0001b200ff187b82 */ /* 0x000e220000000a00 */
[----:B---3-5:R-:W-:Y:S01]  /*2e50*/  FSETP.NEU.AND P1, PT, R12, RZ, PT ;  /* 0x000000ff0c00720b */ /* 0x028fe20003f2d000 */
[----:B------:R-:W-:Y:S01]  /*2e60*/  IMAD.IADD R44, R17, 0x1, -R34 ;  /* 0x00000001112c7824 */ /* 0x000fe200078e0a22 */
[----:B------:R-:W-:Y:S01]  /*2e70*/  ISETP.GT.AND P2, PT, R5, RZ, PT ;  /* 0x000000ff0500720c */ /* 0x000fe20003f44270 */
[----:B------:R-:W-:Y:S03]  /*2e80*/  BSSY B0, `(.L_x_32) ;  /* 0x000049e000007945 */ /* 0x000fe60003800000 */
[----:B------:R-:W-:Y:S01]  /*2e90*/  ISETP.GT.AND P5, PT, R44, RZ, P2 ;  /* 0x000000ff2c00720c */ /* 0x000fe200017a4270 */
[-C--:B0-----:R-:W-:Y:S02]  /*2ea0*/  IMAD R6, R39, R24.reuse, RZ ;  /* 0x0000001827067224 */ /* 0x081fe400078e02ff */
[----:B------:R-:W-:-:S04]  /*2eb0*/  IMAD.WIDE.U32 R40, R38, R24, R26 ;  /* 0x0000001826287225 */ /* 0x000fc800078e001a */
[----:B------:R-:W-:-:S04]  /*2ec0*/  IMAD R23, R38, R25, R6 ;  /* 0x0000001926177224 */ /* 0x000fc800078e0206 */
[----:B------:R-:W-:Y:S01]  /*2ed0*/  IMAD.IADD R45, R41, 0x1, R23 ;  /* 0x00000001292d7824 */ /* 0x000fe200078e0217 */
[----:B------:R-:W-:Y:S06]  /*2ee0*/  @!P1 BRA `(.L_x_33) ;  /* 0x0000003000e09947 */ /* 0x000fec0003800000 */
[----:B------:R-:W-:Y:S01]  /*2ef0*/  ULDC.64 UR6, c[0x0][0x6b8] ;  /* 0x0001ae0000067ab9 */ /* 0x000fe20000000a00 */
[----:B------:R-:W-:Y:S01]  /*2f00*/  ULDC.64 UR10, c[0x0][0x6b0] ;  /* 0x0001ac00000a7ab9 */ /* 0x000fe20000000a00 */
[----:B------:R-:W-:Y:S01]  /*2f10*/  IMAD.WIDE.U32 R26, R4, UR6, R10 ;  /* 0x00000006041a7c25 */ /* 0x000fe2000f8e000a */
[----:B------:R-:W-:Y:S01]  /*2f20*/  ULDC.64 UR22, c[0x0][0x6a8] ;  /* 0x0001aa0000167ab9 */ /* 0x000fe20000000a00 */
[----:B------:R-:W0:Y:S01]  /*2f30*/  LDC.64 R36, c[0x0][0x6b0] ;  /* 0x0001ac00ff247b82 */ /* 0x000e220000000a00 */
[----:B------:R-:W-:Y:S01]  /*2f40*/  ULDC.64 UR8, c[0x0][0x6c0] ;  /* 0x0001b00000087ab9 */ /* 0x000fe20000000a00 */
[----:B------:R-:W-:Y:S01]  /*2f50*/  IMAD R23, R30, UR6, RZ ;  /* 0x000000061e177c24 */ /* 0x000fe2000f8e02ff */
[----:B------:R-:W-:-:S03]  /*2f60*/  IADD3 R30, P1, R34, R26, RZ ;  /* 0x0000001a221e7210 */ /* 0x000fc60007f3e0ff */
[----:B------:R-:W-:Y:S02]  /*2f70*/  IMAD R41, R4, UR7, R23 ;  /* 0x0000000704297c24 */ /* 0x000fe4000f8e0217 */
[----:B------:R-:W-:-:S03]  /*2f80*/  IMAD R23, R39, UR10, RZ ;  /* 0x0000000a27177c24 */ /* 0x000fc6000f8e02ff */
[----:B------:R-:W-:Y:S01]  /*2f90*/  IADD3.X R31, R35, R27, R41, P1, !PT ;  /* 0x0000001b231f7210 */ /* 0x000fe20000ffe429 */
[C---:B------:R-:W-:Y:S02]  /*2fa0*/  IMAD R39, R38.reuse, UR11, R23 ;  /* 0x0000000b26277c24 */ /* 0x040fe4000f8e0217 */
[----:B------:R-:W-:-:S04]  /*2fb0*/  IMAD.WIDE.U32 R26, R38, UR10, R30 ;  /* 0x0000000a261a7c25 */ /* 0x000fc8000f8e001e */
[----:B------:R-:W-:Y:S01]  /*2fc0*/  IMAD.IADD R23, R27, 0x1, R39 ;  /* 0x000000011b177824 */ /* 0x000fe200078e0227 */
[----:B------:R-:W-:-:S04]  /*2fd0*/  LEA R28, P1, R26, UR22, 0x2 ;  /* 0x000000161a1c7c11 */ /* 0x000fc8000f8210ff */
[----:B------:R-:W-:-:S05]  /*2fe0*/  LEA.HI.X R29, R26, UR23, R23, 0x2, P1 ;  /* 0x000000171a1d7c11 */ /* 0x000fca00088f1417 */
[----:B------:R-:W3:Y:S01]  /*2ff0*/  @P5 LDG.E.LTC128B R23, desc[UR18][R28.64] ;  /* 0x000000121c175981 */ /* 0x000ee2000c1e1920 */
[----:B------:R-:W-:Y:S01]  /*3000*/  IMAD.WIDE.U32 R32, R38, UR10, R34 ;  /* 0x0000000a26207c25 */ /* 0x000fe2000f8e0022 */
[----:B------:R-:W-:Y:S01]  /*3010*/  LEA R26, P1, R40, UR8, 0x2 ;  /* 0x00000008281a7c11 */ /* 0x000fe2000f8210ff */
[----:B------:R-:W-:Y:S02]  /*3020*/  BSSY B1, `(.L_x_34) ;  /* 0x0000016000017945 */ /* 0x000fe40003800000 */
[----:B0-----:R-:W-:Y:S01]  /*3030*/  IMAD.WIDE.U32 R42, R38, UR10, R36 ;  /* 0x0000000a262a7c25 */ /* 0x001fe2000f8e0024 */
[----:B------:R-:W-:Y:S02]  /*3040*/  IADD3 R36, P3, R10, R32, RZ ;  /* 0x000000200a247210 */ /* 0x000fe40007f7e0ff */
[----:B------:R-:W-:Y:S01]  /*3050*/  LEA.HI.X R27, R40, UR9, R45, 0x2, P1 ;  /* 0x00000009281b7c11 */ /* 0x000fe200088f142d */
[----:B------:R-:W-:Y:S01]  /*3060*/  IMAD.IADD R45, R39, 0x1, R43 ;  /* 0x00000001272d7824 */ /* 0x000fe200078e022b */
[----:B------:R-:W-:-:S02]  /*3070*/  IADD3 R32, P1, R30, R42, RZ ;  /* 0x0000002a1e207210 */ /* 0x000fc40007f3e0ff */
[----:B------:R-:W-:Y:S02]  /*3080*/  IADD3.X R37, R11, R39, R33, P3, !PT ;  /* 0x000000270b257210 */ /* 0x000fe40001ffe421 */
[----:B------:R-:W-:Y:S01]  /*3090*/  ISETP.GT.AND P3, PT, R5, 0x1, PT ;  /* 0x000000010500780c */ /* 0x000fe20003f64270 */
[----:B------:R-:W-:Y:S01]  /*30a0*/  IMAD.X R31, R45, 0x1, R31, P1 ;  /* 0x000000012d1f7824 */ /* 0x000fe200008e061f */
[----:B------:R-:W-:Y:S01]  /*30b0*/  LEA R30, P1, R32, UR22, 0x2 ;  /* 0x00000016201e7c11 */ /* 0x000fe2000f8210ff */
[----:B------:R-:W-:-:S03]  /*30c0*/  IMAD.WIDE.U32 R36, R4, UR6, R36 ;  /* 0x0000000604247c25 */ /* 0x000fc6000f8e0024 */
[----:B------:R-:W-:Y:S01]  /*30d0*/  LEA.HI.X R31, R32, UR23, R31, 0x2, P1 ;  /* 0x00000017201f7c11 */ /* 0x000fe200088f141f */
[----:B------:R-:W-:Y:S01]  /*30e0*/  IMAD.IADD R37, R41, 0x1, R37 ;  /* 0x0000000129257824 */ /* 0x000fe200078e0225 */
[----:B------:R-:W-:Y:S02]  /*30f0*/  ISETP.GT.AND P1, PT, R44, RZ, P3 ;  /* 0x000000ff2c00720c */ /* 0x000fe40001f24270 */
[----:B------:R-:W-:-:S04]  /*3100*/  LEA R38, P6, R36, UR22, 0x2 ;  /* 0x0000001624267c11 */ /* 0x000fc8000f8c10ff */
[----:B------:R-:W-:Y:S01]  /*3110*/  LEA.HI.X R39, R36, UR23, R37, 0x2, P6 ;  /* 0x0000001724277c11 */ /* 0x000fe2000b0f1425 */
[----:B---3--:R-:W-:-:S04]  /*3120*/  FMUL R6, R23, R12 ;  /* 0x0000000c17067220 */ /* 0x008fc80000400000 */
[----:B--2---:R-:W-:-:S05]  /*3130*/  FFMA R93, R93, R13, R6 ;  /* 0x0000000d5d5d7223 */ /* 0x004fca0000000006 */
[----:B------:R0:W-:Y:S01]  /*3140*/  @P5 STG.E desc[UR18][R26.64], R93 ;  /* 0x0000005d1a005986 */ /* 0x0001e2000c101912 */
[----:B------:R-:W-:Y:S01]  /*3150*/  LEA R32, P5, R24, R26, 0x2 ;  /* 0x0000001a18207211 */ /* 0x000fe200078a10ff */
[----:B------:R-:W-:-:S12]  /*3160*/  @!P1 BRA `(.L_x_35) ;  /* 0x0000000000049947 */ /* 0x000fd80003800000 */
[----:B------:R1:W5:Y:S02]  /*3170*/  LDG.E.LTC128B R23, desc[UR18][R30.64] ;  /* 0x000000121e177981 */ /* 0x000364000c1e1920 */
.L_x_35:
[----:B------:R-:W-:Y:S05]  /*3180*/  BSYNC B1 ;  /* 0x0000000000017941 */ /* 0x000fea0003800000 */
.L_x_34:
[----:B-----5:R-:W-:Y:S01]  /*3190*/  FMUL R6, R23, R12 ;  /* 0x0000000c17067220 */ /* 0x020fe20000400000 */
[----:B------:R-:W-:Y:S01]  /*31a0*/  LEA.HI.X R33, R24, R27, R25, 0x2, P5 ;  /* 0x0000001b18217211 */ /* 0x000fe200028f1419 */
[----:B------:R-:W-:Y:S01]  /*31b0*/  BSSY B1, `(.L_x_36) ;  /* 0x0000008000017945 */ /* 0x000fe20003800000 */
[----:B------:R-:W-:Y:S01]  /*31c0*/  ISETP.GT.AND P2, PT, R44, 0x8, P2 ;  /* 0x000000082c00780c */ /* 0x000fe20001744270 */
[----:B------:R-:W-:Y:S01]  /*31d0*/  FFMA R37, R204, R13, R6 ;  /* 0x0000000dcc257223 */ /* 0x000fe20000000006 */
[----:B------:R-:W-:-:S04]  /*31e0*/  IADD3 R34, P5, P6, R10, R42, R34 ;  /* 0x0000002a0a227210 */ /* 0x000fc80007ebe022 */
[----:B------:R2:W-:Y:S01]  /*31f0*/  @P1 STG.E desc[UR18][R32.64], R37 ;  /* 0x0000002520001986 */ /* 0x0005e2000c101912 */
[----:B------:R-:W-:-:S06]  /*3200*/  IADD3.X R35, R11, R45, R35, P5, P6 ;  /* 0x0000002d0b237210 */ /* 0x000fcc0002fec423 */
[----:B------:R-:W-:Y:S05]  /*3210*/  @!P2 BRA `(.L_x_37) ;  /* 0x000000000004a947 */ /* 0x000fea0003800000 */
[----:B------:R3:W5:Y:S02]  /*3220*/  LDG.E.LTC128B R23, desc[UR18][R38.64+0x20] ;  /* 0x0000201226177981 */ /* 0x000764000c1e1920 */
.L_x_37:
[----:B------:R-:W-:Y:S05]  /*3230*/  BSYNC B1 ;  /* 0x0000000000017941 */ /* 0x000fea0003800000 */
.L_x_36:
[----:B--2--5:R-:W-:Y:S01]  /*3240*/  FMUL R37, R23, R12 ;  /* 0x0000000c17257220 */ /* 0x024fe20000400000 */
[----:B------:R-:W-:Y:S01]  /*3250*/  ISETP.GT.AND P3, PT, R44, 0x8, P3 ;  /* 0x000000082c00780c */ /* 0x000fe20001f64270 */
[----:B------:R-:W-:Y:S01]  /*3260*/  IMAD.WIDE.U32 R34, R4, UR6, R34 ;  /* 0x0000000604227c25 */ /* 0x000fe2000f8e0022 */
[----:B------:R-:W-:-:S03]  /*3270*/  ISETP.GT.AND P1, PT, R5, 0x8, PT ;  /* 0x000000080500780c */ /* 0x000fc60003f24270 */
[----:B---3--:R-:W-:Y:S01]  /*3280*/  FFMA R39, R202, R13, R37 ;  /* 0x0000000dca277223 */ /* 0x008fe20000000025 */
[----:B------:R-:W-:Y:S01]  /*3290*/  USHF.L.U64.HI UR9, UR10, 0x5, UR11 ;  /* 0x000000050a097899 */ /* 0x000fe2000801020b */
[----:B------:R-:W-:Y:S01]  /*32a0*/  IMAD.IADD R35, R41, 0x1, R35 ;  /* 0x0000000129237824 */ /* 0x000fe200078e0223 */
[----:B------:R-:W-:Y:S01]  /*32b0*/  LEA R36, P6, R34, UR22, 0x2 ;  /* 0x0000001622247c11 */ /* 0x000fe2000f8c10ff */
[----:B------:R-:W-:Y:S01]  /*32c0*/  USHF.L.U32 UR8, UR10, 0x5, URZ ;  /* 0x000000050a087899 */ /* 0x000fe2000800063f */
[----:B------:R2:W-:Y:S01]  /*32d0*/  @P2 STG.E desc[UR18][R26.64+0x20], R39 ;  /* 0x000020271a002986 */ /* 0x0005e2000c101912 */
[----:B------:R-:W-:Y:S01]  /*32e0*/  BSSY B1, `(.L_x_38) ;  /* 0x0000005000017945 */ /* 0x000fe20003800000 */
[----:B------:R-:W-:Y:S02]  /*32f0*/  ISETP.GT.AND P5, PT, R44, RZ, P1 ;  /* 0x000000ff2c00720c */ /* 0x000fe40000fa4270 */
[----:B------:R-:W-:Y:S01]  /*3300*/  LEA.HI.X R37, R34, UR23, R35, 0x2, P6 ;  /* 0x0000001722257c11 */ /* 0x000fe2000b0f1423 */
[----:B------:R-:W-:Y:S10]  /*3310*/  @!P3 BRA `(.L_x_39) ;  /* 0x000000000004b947 */ /* 0x000ff40003800000 */
[----:B------:R3:W5:Y:S02]  /*3320*/  LDG.E.LTC128B R23, desc[UR18][R36.64+0x20] ;  /* 0x0000201224177981 */ /* 0x000764000c1e1920 */
.L_x_39:
[----:B------:R-:W-:Y:S05]  /*3330*/  BSYNC B1 ;  /* 0x0000000000017941 */ /* 0x000fea0003800000 */
.L_x_38:
[----:B---3-5:R-:W-:Y:S01]  /*3340*/  FMUL R37, R23, R12 ;  /* 0x0000000c17257220 */ /* 0x028fe20000400000 */
[----:B------:R-:W-:Y:S01]  /*3350*/  IADD3 R34, P2, R28, UR8, RZ ;  /* 0x000000081c227c10 */ /* 0x000fe2000ff5e0ff */
[----:B------:R-:W-:Y:S02]  /*3360*/  IMAD.MOV.U32 R43, RZ, RZ, R23 ;  /* 0x000000ffff2b7224 */ /* 0x000fe400078e0017 */
[----:B------:R-:W-:Y:S01]  /*3370*/  FFMA R37, R200, R13, R37 ;  /* 0x0000000dc8257223 */ /* 0x000fe20000000025 */
[----:B------:R-:W-:-:S04]  /*3380*/  IADD3.X R35, R29, UR9, RZ, P2, !PT ;  /* 0x000000091d237c10 */ /* 0x000fc800097fe4ff */
[----:B------:R3:W-:Y:S04]  /*3390*/  @P3 STG.E desc[UR18][R32.64+0x20], R37 ;  /* 0x0000202520003986 */ /* 0x0007e8000c101912 */
[----:B------:R-:W4:Y:S01]  /*33a0*/  @P5 LDG.E.LTC128B R43, desc[UR18][R34.64] ;  /* 0x00000012222b5981 */ /* 0x000f22000c1e1920 */
[C---:B------:R-:W-:Y:S01]  /*33b0*/  IMAD.SHL.U32 R4, R24.reuse, 0x20, RZ ;  /* 0x0000002018047824 */ /* 0x040fe200078e00ff */
[----:B------:R-:W-:Y:S01]  /*33c0*/  SHF.L.U64.HI R6, R24, 0x5, R25 ;  /* 0x0000000518067819 */ /* 0x000fe20000010219 */
[----:B------:R-:W-:Y:S01]  /*33d0*/  BSSY B1, `(.L_x_40) ;  /* 0x000000c000017945 */ /* 0x000fe20003800000 */
[----:B------:R-:W-:Y:S02]  /*33e0*/  ISETP.GT.AND P3, PT, R5, 0x9, PT ;  /* 0x000000090500780c */ /* 0x000fe40003f64270 */
[----:B------:R-:W-:-:S02]  /*33f0*/  IADD3 R38, P6, R4, R26, RZ ;  /* 0x0000001a04267210 */ /* 0x000fc40007fde0ff */
[----:B------:R-:W-:-:S03]  /*3400*/  ISETP.GT.AND P2, PT, R44, RZ, P3 ;  /* 0x000000ff2c00720c */ /* 0x000fc60001f44270 */
[----:B--2---:R-:W-:Y:S01]  /*3410*/  IMAD.X R39, R6, 0x1, R27, P6 ;  /* 0x0000000106277824 */ /* 0x004fe200030e061b */
[----:B------:R-:W-:-:S04]  /*3420*/  IADD3 R40, P6, R30, UR8, RZ ;  /* 0x000000081e287c10 */ /* 0x000fc8000ffde0ff */
[----:B------:R-:W-:Y:S01]  /*3430*/  IADD3.X R41, R31, UR9, RZ, P6, !PT ;  /* 0x000000091f297c10 */ /* 0x000fe2000b7fe4ff */
[----:B----4-:R-:W-:-:S04]  /*3440*/  FMUL R23, R43, R12 ;  /* 0x0000000c2b177220 */ /* 0x010fc80000400000 */
[----:B------:R-:W-:-:S05]  /*3450*/  FFMA R23, R198, R13, R23 ;  /* 0x0000000dc6177223 */ /* 0x000fca0000000017 */
[----:B------:R3:W-:Y:S01]  /*3460*/  @P5 STG.E desc[UR18][R38.64], R23 ;  /* 0x0000001726005986 */ /* 0x0007e2000c101912 */
[----:B------:R-:W-:Y:S05]  /*3470*/  @!P2 BRA `(.L_x_41) ;  /* 0x000000000004a947 */ /* 0x000fea0003800000 */
[----:B------:R2:W5:Y:S02]  /*3480*/  LDG.E.LTC128B R43, desc[UR18][R40.64] ;  /* 0x00000012282b7981 */ /* 0x000564000c1e1920 */
.L_x_41:
[----:B------:R-:W-:Y:S05]  /*3490*/  BSYNC B1 ;  /* 0x0000000000017941 */ /* 0x000fea0003800000 */
.L_x_40:
[----:B------:R-:W-:Y:S01]  /*34a0*/  UIADD3 UR6, UP0, UR8, 0x20, URZ ;  /* 0x0000002008067890 */ /* 0x000fe2000ff1e03f */
[----:B------:R-:W-:Y:S01]  /*34b0*/  ISETP.GT.AND P1, PT, R44, 0x8, P1 ;  /* 0x000000082c00780c */ /* 0x000fe20000f24270 */
[----:B---3-5:R-:W-:Y:S01]  /*34c0*/  FMUL R23, R43, R12 ;  /* 0x0000000c2b177220 */ /* 0x028fe20000400000 */
[----:B------:R-:W-:Y:S01]  /*34d0*/  IADD3 R36, P5, R4, R32, RZ ;  /* 0x0000002004247210 */ /* 0x000fe20007fbe0ff */
[----:B------:R-:W-:Y:S01]  /*34e0*/  UIADD3.X UR7, URZ, UR9, URZ, UP0, !UPT ;  /* 0x000000093f077290 */ /* 0x000fe200087fe43f */
[----:B------:R-:W-:Y:S01]  /*34f0*/  IMAD.MOV.U32 R45, RZ, RZ, R43 ;  /* 0x000000ffff2d7224 */ /* 0x000fe200078e002b */
[----:B------:R-:W-:Y:S01]  /*3500*/  IADD3 R28, P6, R28, UR6, RZ ;  /* 0x000000061c1c7c10 */ /* 0x000fe2000ffde0ff */
[----:B------:R-:W-:Y:S01]  /*3510*/  FFMA R47, R196, R13, R23 ;  /* 0x0000000dc42f7223 */ /* 0x000fe20000000017 */
[----:B------:R-:W-:Y:S02]  /*3520*/  IMAD.X R37, R6, 0x1, R33, P5 ;  /* 0x0000000106257824 */ /* 0x000fe400028e0621 */
[----:B------:R-:W-:-:S03]  /*3530*/  IADD3.X R29, R29, UR7, RZ, P6, !PT ;  /* 0x000000071d1d7c10 */ /* 0x000fc6000b7fe4ff */
[----:B------:R3:W-:Y:S04]  /*3540*/  @P2 STG.E desc[UR18][R36.64], R47 ;  /* 0x0000002f24002986 */ /* 0x0007e8000c101912 */
[----:B------:R-:W4:Y:S01]  /*3550*/  @P1 LDG.E.LTC128B R45, desc[UR18][R28.64] ;  /* 0x000000121c2d1981 */ /* 0x000f22000c1e1920 */
[----:B------:R-:W-:Y:S01]  /*3560*/  IADD3 R24, P2, R4, 0x20, RZ ;  /* 0x0000002004187810 */ /* 0x000fe20007f5e0ff */
[----:B------:R-:W-:Y:S01]  /*3570*/  BSSY B1, `(.L_x_42) ;  /* 0x000000e000017945 */ /* 0x000fe20003800000 */
[----:B------:R-:W-:Y:S02]  /*3580*/  ISETP.GT.AND P5, PT, R44, 0x8, P3 ;  /* 0x000000082c00780c */ /* 0x000fe40001fa4270 */
[----:B0-----:R-:W-:Y:S01]  /*3590*/  IADD3 R26, P6, R24, R26, RZ ;  /* 0x0000001a181a7210 */ /* 0x001fe20007fde0ff */
[----:B------:R-:W-:Y:S01]  /*35a0*/  IMAD.X R23, RZ, RZ, R6, P2 ;  /* 0x000000ffff177224 */ /* 0x000fe200010e0606 */
[----:B-1----:R-:W-:-:S02]  /*35b0*/  IADD3 R30, P3, R30, UR6, RZ ;  /* 0x000000061e1e7c10 */ /* 0x002fc4000ff7e0ff */
[----:B------:R-:W-:Y:S01]  /*35c0*/  ISETP.GT.AND P2, PT, R5, 0x10, PT ;  /* 0x000000100500780c */ /* 0x000fe20003f44270 */
[----:B------:R-:W-:Y:S01]  /*35d0*/  IMAD.X R27, R23, 0x1, R27, P6 ;  /* 0x00000001171b7824 */ /* 0x000fe200030e061b */
[----:B------:R-:W-:Y:S02]  /*35e0*/  IADD3 R42, P6, R24, R32, RZ ;  /* 0x00000020182a7210 */ /* 0x000fe40007fde0ff */
[----:B------:R-:W-:Y:S01]  /*35f0*/  IADD3.X R31, R31, UR7, RZ, P3, !PT ;  /* 0x000000071f1f7c10 */ /* 0x000fe20009ffe4ff */
[----:B----4-:R-:W-:-:S04]  /*3600*/  FMUL R25, R45, R12 ;  /* 0x0000000c2d197220 */ /* 0x010fc80000400000 */
[----:B------:R-:W-:-:S05]  /*3610*/  FFMA R25, R194, R13, R25 ;  /* 0x0000000dc2197223 */ /* 0x000fca0000000019 */
[----:B------:R3:W-:Y:S01]  /*3620*/  @P1 STG.E desc[UR18][R26.64], R25 ;  /* 0x000000191a001986 */ /* 0x0007e2000c101912 */
[----:B------:R-:W-:Y:S05]  /*3630*/  @!P5 BRA `(.L_x_43) ;  /* 0x000000000004d947 */ /* 0x000fea0003800000 */
[----:B------:R0:W5:Y:S02]  /*3640*/  LDG.E.LTC128B R45, desc[UR18][R30.64] ;  /* 0x000000121e2d7981 */ /* 0x000164000c1e1920 */
.L_x_43:
[----:B------:R-:W-:Y:S05]  /*3650*/  BSYNC B1 ;  /* 0x0000000000017941 */ /* 0x000fea0003800000 */
.L_x_42:
[----:B---3-5:R-:W-:Y:S01]  /*3660*/  FMUL R25, R45, R12 ;  /* 0x0000000c2d197220 */ /* 0x028fe20000400000 */
[----:B------:R-:W-:Y:S01]  /*3670*/  IMAD.X R43, R23, 0x1, R33, P6 ;  /* 0x00000001172b7824 */ /* 0x000fe200030e0621 */
[----:B------:R-:W-:Y:S01]  /*3680*/  ISETP.GT.AND P3, PT, R44, RZ, P2 ;  /* 0x000000ff2c00720c */ /* 0x000fe20001764270 */
[----:B------:R-:W-:Y:S01]  /*3690*/  BSSY B1, `(.L_x_44) ;  /* 0x0000008000017945 */ /* 0x000fe20003800000 */
[----:B------:R-:W-:Y:S01]  /*36a0*/  FFMA R25, R192, R13, R25 ;  /* 0x0000000dc0197223 */ /* 0x000fe20000000019 */
[----:B0-----:R-:W-:Y:S02]  /*36b0*/  IADD3 R30, P1, R34, UR8, RZ ;  /* 0x00000008221e7c10 */ /* 0x001fe4000ff3e0ff */
[----:B------:R-:W-:Y:S02]  /*36c0*/  IADD3 R26, P6, R38, R4, RZ ;  /* 0x00000004261a7210 */ /* 0x000fe40007fde0ff */
[----:B------:R0:W-:Y:S01]  /*36d0*/  @P5 STG.E desc[UR18][R42.64], R25 ;  /* 0x000000192a005986 */ /* 0x0001e2000c101912 */
[----:B------:R-:W-:-:S05]  /*36e0*/  IADD3.X R31, R35, UR9, RZ, P1, !PT ;  /* 0x00000009231f7c10 */ /* 0x000fca0008ffe4ff */
[----:B------:R-:W-:Y:S05]  /*36f0*/  @!P3 BRA `(.L_x_45) ;  /* 0x000000000004b947 */ /* 0x000fea0003800000 */
[----:B------:R1:W5:Y:S02]  /*3700*/  LDG.E.LTC128B R45, desc[UR18][R30.64] ;  /* 0x000000121e2d7981 */ /* 0x000364000c1e1920 */
.L_x_45:
[----:B------:R-:W-:Y:S05]  /*3710*/  BSYNC B1 ;  /* 0x0000000000017941 */ /* 0x000fea0003800000 */
.L_x_44:
[----:B------:R-:W-:Y:S01]  /*3720*/  ISETP.GT.AND P1, PT, R5, 0x11, PT ;  /* 0x000000110500780c */ /* 0x000fe20003f24270 */
[----:B0----5:R-:W-:Y:S01]  /*3730*/  FMUL R25, R45, R12 ;  /* 0x0000000c2d197220 */ /* 0x021fe20000400000 */
[----:B------:R-:W-:Y:S01]  /*3740*/  IMAD.X R27, R39, 0x1, R6, P6 ;  /* 0x00000001271b7824 */ /* 0x000fe200030e0606 */
[----:B------:R-:W-:Y:S01]  /*3750*/  BSSY B1, `(.L_x_46) ;  /* 0x0000009000017945 */ /* 0x000fe20003800000 */
[----:B------:R-:W-:Y:S01]  /*3760*/  ISETP.GT.AND P5, PT, R44, RZ, P1 ;  /* 0x000000ff2c00720c */ /* 0x000fe20000fa4270 */
[----:B------:R-:W-:Y:S01]  /*3770*/  FFMA R25, R190, R13, R25 ;  /* 0x0000000dbe197223 */ /* 0x000fe20000000019 */
[----:B------:R-:W-:-:S04]  /*3780*/  IADD3 R28, P6, R36, R4, RZ ;  /* 0x00000004241c7210 */ /* 0x000fc80007fde0ff */
[----:B------:R0:W-:Y:S01]  /*3790*/  @P3 STG.E desc[UR18][R26.64], R25 ;  /* 0x000000191a003986 */ /* 0x0001e2000c101912 */
[----:B------:R-:W-:-:S04]  /*37a0*/  IADD3 R32, P3, R40, UR8, RZ ;  /* 0x0000000828207c10 */ /* 0x000fc8000ff7e0ff */
[----:B------:R-:W-:Y:S02]  /*37b0*/  IADD3.X R33, R41, UR9, RZ, P3, !PT ;  /* 0x0000000929217c10 */ /* 0x000fe40009ffe4ff */
[----:B------:R-:W-:Y:S07]  /*37c0*/  @!P5 BRA `(.L_x_47) ;  /* 0x000000000004d947 */ /* 0x000fee0003800000 */
[----:B------:R3:W5:Y:S02]  /*37d0*/  LDG.E.LTC128B R45, desc[UR18][R32.64] ;  /* 0x00000012202d7981 */ /* 0x000764000c1e1920 */
.L_x_47:
[----:B------:R-:W-:Y:S05]  /*37e0*/  BSYNC B1 ;  /* 0x0000000000017941 */ /* 0x000fea0003800000 */
.L_x_46:
[----:B0----5:R-:W-:Y:S01]  /*37f0*/  FMUL R25, R45, R12 ;  /* 0x0000000c2d197220 */ /* 0x021fe20000400000 */
[----:B------:R-:W-:Y:S01]  /*3800*/  IMAD.X R29, R37, 0x1, R6, P6 ;  /* 0x00000001251d7824 */ /* 0x000fe200030e0606 */
[----:B------:R-:W-:Y:S01]  /*3810*/  ISETP.GT.AND P3, PT, R44, 0x8, P2 ;  /* 0x000000082c00780c */ /* 0x000fe20001764270 */
[----:B------:R-:W-:Y:S01]  /*3820*/  BSSY B1, `(.L_x_48) ;  /* 0x0000007000017945 */ /* 0x000fe20003800000 */
[----:B------:R-:W-:Y:S01]  /*3830*/  FFMA R25, R188, R13, R25 ;  /* 0x0000000dbc197223 */ /* 0x000fe20000000019 */
[----:B------:R-:W-:-:S04]  /*3840*/  IADD3 R34, P2, R34, UR6, RZ ;  /* 0x0000000622227c10 */ /* 0x000fc8000ff5e0ff */
[----:B------:R0:W-:Y:S01]  /*3850*/  @P5 STG.E desc[UR18][R28.64], R25 ;  /* 0x000000191c005986 */ /* 0x0001e2000c101912 */
[----:B------:R-:W-:-:S05]  /*3860*/  IADD3.X R35, R35, UR7, RZ, P2, !PT ;  /* 0x0000000723237c10 */ /* 0x000fca00097fe4ff */
[----:B------:R-:W-:Y:S05]  /*3870*/  @!P3 BRA `(.L_x_49) ;  /* 0x000000000004b947 */ /* 0x000fea0003800000 */
[----:B------:R4:W5:Y:S02]  /*3880*/  LDG.E.LTC128B R45, desc[UR18][R34.64] ;  /* 0x00000012222d7981 */ /* 0x000964000c1e1920 */
.L_x_49:
[----:B------:R-:W-:Y:S05]  /*3890*/  BSYNC B1 ;  /* 0x0000000000017941 */ /* 0x000fea0003800000 */
.L_x_48:
[----:B----4-:R-:W-:Y:S01]  /*38a0*/  IADD3 R34, P5, R24, R38, RZ ;  /* 0x0000002618227210 */ /* 0x010fe20007fbe0ff */
[----:B0----5:R-:W-:Y:S01]  /*38b0*/  FMUL R25, R45, R12 ;  /* 0x0000000c2d197220 */ /* 0x021fe20000400000 */
[----:B------:R-:W-:Y:S01]  /*38c0*/  ISETP.GT.AND P1, PT, R44, 0x8, P1 ;  /* 0x000000082c00780c */ /* 0x000fe20000f24270 */
[----:B------:R-:W-:Y:S01]  /*38d0*/  BSSY B1, `(.L_x_50) ;  /* 0x000000a000017945 */ /* 0x000fe20003800000 */
[----:B------:R-:W-:Y:S01]  /*38e0*/  IADD3 R38, P6, R40, UR6, RZ ;  /* 0x0000000628267c10 */ /* 0x000fe2000ffde0ff */
[----:B------:R-:W-:Y:S01]  /*38f0*/  FFMA R25, R186, R13, R25 ;  /* 0x0000000dba197223 */ /* 0x000fe20000000019 */
[----:B------:R-:W-:Y:S01]  /*3900*/  IMAD.X R35, R23, 0x1, R39, P5 ;  /* 0x0000000117237824 */ /* 0x000fe200028e0627 */
[----:B------:R-:W-:Y:S02]  /*3910*/  ISETP.GT.AND P2, PT, R5, 0x18, PT ;  /* 0x000000180500780c */ /* 0x000fe40003f44270 */
[----:B------:R-:W-:Y:S02]  /*3920*/  IADD3 R42, P5, R24, R36, RZ ;  /* 0x00000024182a7210 */ /* 0x000fe40007fbe0ff */
[----:B------:R0:W-:Y:S01]  /*3930*/  @P3 STG.E desc[UR18][R34.64], R25 ;  /* 0x0000001922003986 */ /* 0x0001e2000c101912 */
[----:B------:R-:W-:-:S03]  /*3940*/  IADD3.X R39, R41, UR7, RZ, P6, !PT ;  /* 0x0000000729277c10 */ /* 0x000fc6000b7fe4ff */
[----:B------:R-:W-:Y:S07]  /*3950*/  @!P1 BRA `(.L_x_51) ;  /* 0x0000000000049947 */ /* 0x000fee0003800000 */
[----:B------:R4:W5:Y:S02]  /*3960*/  LDG.E.LTC128B R45, desc[UR18][R38.64] ;  /* 0x00000012262d7981 */ /* 0x000964000c1e1920 */
.L_x_51:
[----:B------:R-:W-:Y:S05]  /*3970*/  BSYNC B1 ;  /* 0x0000000000017941 */ /* 0x000fea0003800000 */
.L_x_50:
[----:B0----5:R-:W-:Y:S01]  /*3980*/  FMUL R25, R45, R12 ;  /* 0x0000000c2d197220 */ /* 0x021fe20000400000 */
[----:B------:R-:W-:Y:S01]  /*3990*/  IMAD.X R43, R23, 0x1, R37, P5 ;  /* 0x00000001172b7824 */ /* 0x000fe200028e0625 */
[----:B------:R-:W-:Y:S01]  /*39a0*/  ISETP.GT.AND P3, PT, R44, RZ, P2 ;  /* 0x000000ff2c00720c */ /* 0x000fe20001764270 */
[----:B------:R-:W-:Y:S01]  /*39b0*/  BSSY B1, `(.L_x_52) ;  /* 0x0000008000017945 */ /* 0x000fe20003800000 */
[----:B------:R-:W-:Y:S01]  /*39c0*/  FFMA R25, R184, R13, R25 ;  /* 0x0000000db8197223 */ /* 0x000fe20000000019 */
[----:B------:R-:W-:Y:S02]  /*39d0*/  IADD3 R34, P6, R30, UR8, RZ ;  /* 0x000000081e227c10 */ /* 0x000fe4000ffde0ff */
[----:B------:R-:W-:Y:S02]  /*39e0*/  IADD3 R36, P5, R26, R4, RZ ;  /* 0x000000041a247210 */ /* 0x000fe40007fbe0ff */
[----:B------:R0:W-:Y:S01]  /*39f0*/  @P1 STG.E desc[UR18][R42.64], R25 ;  /* 0x000000192a001986 */ /* 0x0001e2000c101912 */
[----:B------:R-:W-:-:S05]  /*3a00*/  IADD3.X R35, R31, UR9, RZ, P6, !PT ;  /* 0x000000091f237c10 */ /* 0x000fca000b7fe4ff */
[----:B------:R-:W-:Y:S05]  /*3a10*/  @!P3 BRA `(.L_x_53) ;  /* 0x000000000004b947 */ /* 0x000fea0003800000 */
[----:B------:R0:W5:Y:S02]  /*3a20*/  LDG.E.LTC128B R45, desc[UR18][R34.64] ;  /* 0x00000012222d7981 */ /* 0x000164000c1e1920 */
.L_x_53:
[----:B------:R-:W-:Y:S05]  /*3a30*/  BSYNC B1 ;  /* 0x0000000000017941 */ /* 0x000fea0003800000 */
.L_x_52:
[----:B------:R-:W-:Y:S01]  /*3a40*/  ISETP.GT.AND P1, PT, R5, 0x19, PT ;  /* 0x000000190500780c */ /* 0x000fe20003f24270 */
[----:B------:R-:W-:Y:S02]  /*3a50*/  IMAD.X R37, R27, 0x1, R6, P5 ;  /* 0x000000011b257824 */ /* 0x000fe400028e0606 */
[----:B0----5:R-:W-:Y:S01]  /*3a60*/  FMUL R25, R45, R12 ;  /* 0x0000000c2d197220 */ /* 0x021fe20000400000 */
[----:B------:R-:W-:Y:S01]  /*3a70*/  BSSY B1, `(.L_x_54) ;  /* 0x0000009000017945 */ /* 0x000fe20003800000 */
[----:B------:R-:W-:Y:S02]  /*3a80*/  ISETP.GT.AND P5, PT, R44, RZ, P1 ;  /* 0x000000ff2c00720c */ /* 0x000fe40000fa4270 */
[----:B------:R-:W-:Y:S01]  /*3a90*/  FFMA R25, R182, R13, R25 ;  /* 0x0000000db6197223 */ /* 0x000fe20000000019 */
[----:B--2---:R-:W-:-:S04]  /*3aa0*/  IADD3 R40, P6, R28, R4, RZ ;  /* 0x000000041c287210 */ /* 0x004fc80007fde0ff */
[----:B------:R0:W-:Y:S01]  /*3ab0*/  @P3 STG.E desc[UR18][R36.64], R25 ;  /* 0x0000001924003986 */ /* 0x0001e2000c101912 */
[----:B----4-:R-:W-:-:S04]  /*3ac0*/  IADD3 R38, P3, R32, UR8, RZ ;  /* 0x0000000820267c10 */ /* 0x010fc8000ff7e0ff */
[----:B------:R-:W-:Y:S01]  /*3ad0*/  IADD3.X R39, R33, UR9, RZ, P3, !PT ;  /* 0x0000000921277c10 */ /* 0x000fe20009ffe4ff */
[----:B------:R-:W-:Y:S08]  /*3ae0*/  @!P5 BRA `(.L_x_55) ;  /* 0x000000000004d947 */ /* 0x000ff00003800000 */
[----:B------:R2:W5:Y:S02]  /*3af0*/  LDG.E.LTC128B R45, desc[UR18][R38.64] ;  /* 0x00000012262d7981 */ /* 0x000564000c1e1920 */
.L_x_55:
[----:B------:R-:W-:Y:S05]  /*3b00*/  BSYNC B1 ;  /* 0x0000000000017941 */ /* 0x000fea0003800000 */
.L_x_54:
[----:B0----5:R-:W-:Y:S01]  /*3b10*/  FMUL R25, R45, R12 ;  /* 0x0000000c2d197220 */ /* 0x021fe20000400000 */
[----:B------:R-:W-:Y:S01]  /*3b20*/  IMAD.X R41, R29, 0x1, R6, P6 ;  /* 0x000000011d297824 */ /* 0x000fe200030e0606 */
[----:B------:R-:W-:Y:S01]  /*3b30*/  ISETP.GT.AND P3, PT, R44, 0x8, P2 ;  /* 0x000000082c00780c */ /* 0x000fe20001764270 */
[----:B------:R-:W-:Y:S01]  /*3b40*/  BSSY B1, `(.L_x_56) ;  /* 0x0000007000017945 */ /* 0x000fe20003800000 */
[----:B------:R-:W-:Y:S01]  /*3b50*/  FFMA R25, R16, R13, R25 ;  /* 0x0000000d10197223 */ /* 0x000fe20000000019 */
[----:B-1----:R-:W-:-:S04]  /*3b60*/  IADD3 R30, P2, R30, UR6, RZ ;  /* 0x000000061e1e7c10 */ /* 0x002fc8000ff5e0ff */
[----:B------:R0:W-:Y:S01]  /*3b70*/  @P5 STG.E desc[UR18][R40.64], R25 ;  /* 0x0000001928005986 */ /* 0x0001e2000c101912 */
[----:B------:R-:W-:-:S05]  /*3b80*/  IADD3.X R31, R31, UR7, RZ, P2, !PT ;  /* 0x000000071f1f7c10 */ /* 0x000fca00097fe4ff */
[----:B------:R-:W-:Y:S05]  /*3b90*/  @!P3 BRA `(.L_x_57) ;  /* 0x000000000004b947 */ /* 0x000fea0003800000 */
[----:B------:R1:W5:Y:S02]  /*3ba0*/  LDG.E.LTC128B R45, desc[UR18][R30.64] ;  /* 0x000000121e2d7981 */ /* 0x000364000c1e1920 */
.L_x_57:
[----:B------:R-:W-:Y:S05]  /*3bb0*/  BSYNC B1 ;  /* 0x0000000000017941 */ /* 0x000fea0003800000 */
.L_x_56:
[----:B------:R-:W-:Y:S01]  /*3bc0*/  IADD3 R26, P5, R26, R24, RZ ;  /* 0x000000181a1a7210 */ /* 0x000fe20007fbe0ff */
[----:B0----5:R-:W-:Y:S01]  /*3bd0*/  FMUL R25, R45, R12 ;  /* 0x0000000c2d197220 */ /* 0x021fe20000400000 */
[----:B------:R-:W-:Y:S01]  /*3be0*/  ISETP.GT.AND P1, PT, R44, 0x8, P1 ;  /* 0x000000082c00780c */ /* 0x000fe20000f24270 */
[----:B------:R-:W-:Y:S01]  /*3bf0*/  BSSY B1, `(.L_x_58) ;  /* 0x000000a000017945 */ /* 0x000fe20003800000 */
[----:B-1----:R-:W-:Y:S01]  /*3c00*/  IADD3 R30, P6, R32, UR6, RZ ;  /* 0x00000006201e7c10 */ /* 0x002fe2000ffde0ff */
        /* <DEDUP_REMOVED lines=8> */
.L_x_59:
[----:B------:R-:W-:Y:S05]  /*3c90*/  BSYNC B1 ;  /* 0x0000000000017941 */ /* 0x000fea0003800000 */
.L_x_58:
        /* <DEDUP_REMOVED lines=11> */
.L_x_61:
[----:B------:R-:W-:Y:S05]  /*3d50*/  BSYNC B1 ;  /* 0x0000000000017941 */ /* 0x000fea0003800000 */
.L_x_60:
[----:B------:R-:W-:Y:S01]  /*3d60*/  ISETP.GT.AND P1, PT, R5, 0x21, PT ;  /* 0x000000210500780c */ /* 0x000fe20003f24270 */
[----:B------:R-:W-:Y:S02]  /*3d70*/  IMAD.X R29, R37, 0x1, R6, P5 ;  /* 0x00000001251d7824 */ /* 0x000fe400028e0606 */
[----:B0----5:R-:W-:Y:S01]  /*3d80*/  FMUL R25, R45, R12 ;  /* 0x0000000c2d197220 */ /* 0x021fe20000400000 */
[----:B------:R-:W-:Y:S01]  /*3d90*/  BSSY B1, `(.L_x_62) ;  /* 0x0000009000017945 */ /* 0x000fe20003800000 */
[----:B------:R-:W-:Y:S02]  /*3da0*/  ISETP.GT.AND P5, PT, R44, RZ, P1 ;  /* 0x000000ff2c00720c */ /* 0x000fe40000fa4270 */
[----:B------:R-:W-:Y:S01]  /*3db0*/  FFMA R25, R22, R13, R25 ;  /* 0x0000000d16197223 */ /* 0x000fe20000000019 */
[----:B---3--:R-:W-:-:S04]  /*3dc0*/  IADD3 R32, P6, R40, R4, RZ ;  /* 0x0000000428207210 */ /* 0x008fc80007fde0ff */
[----:B------:R0:W-:Y:S01]  /*3dd0*/  @P3 STG.E desc[UR18][R28.64], R25 ;  /* 0x000000191c003986 */ /* 0x0001e2000c101912 */
[----:B-1----:R-:W-:-:S04]  /*3de0*/  IADD3 R30, P3, R38, UR8, RZ ;  /* 0x00000008261e7c10 */ /* 0x002fc8000ff7e0ff */
[----:B------:R-:W-:Y:S01]  /*3df0*/  IADD3.X R31, R39, UR9, RZ, P3, !PT ;  /* 0x00000009271f7c10 */ /* 0x000fe20009ffe4ff */
[----:B------:R-:W-:Y:S08]  /*3e00*/  @!P5 BRA `(.L_x_63) ;  /* 0x000000000004d947 */ /* 0x000ff00003800000 */
[----:B------:R1:W5:Y:S02]  /*3e10*/  LDG.E.LTC128B R45, desc[UR18][R30.64] ;  /* 0x000000121e2d7981 */ /* 0x000364000c1e1920 */
.L_x_63:
[----:B------:R-:W-:Y:S05]  /*3e20*/  BSYNC B1 ;  /* 0x0000000000017941 */ /* 0x000fea0003800000 */
.L_x_62:
        /* <DEDUP_REMOVED lines=10> */
.L_x_65:
[----:B------:R-:W-:Y:S05]  /*3ed0*/  BSYNC B1 ;  /* 0x0000000000017941 */ /* 0x000fea0003800000 */
.L_x_64:
[----:B---3--:R-:W-:Y:S01]  /*3ee0*/  IADD3 R34, P5, R36, R24, RZ ;  /* 0x0000001824227210 */ /* 0x008fe20007fbe0ff */
        /* <DEDUP_REMOVED lines=12> */
.L_x_67:
[----:B------:R-:W-:Y:S05]  /*3fb0*/  BSYNC B1 ;  /* 0x0000000000017941 */ /* 0x000fea0003800000 */
.L_x_66:
[----:B0----5:R-:W-:Y:S01]  /*3fc0*/  FMUL R25, R45, R12 ;  /* 0x0000000c2d197220 */ /* 0x021fe20000400000 */
[----:B------:R-:W-:Y:S01]  /*3fd0*/  IMAD.X R43, R41, 0x1, R23, P5 ;  /* 0x00000001292b7824 */ /* 0x000fe200028e0617 */
[----:B------:R-:W-:Y:S01]  /*3fe0*/  ISETP.GT.AND P3, PT, R44, RZ, P2 ;  /* 0x000000ff2c00720c */ /* 0x000fe20001764270 */
[----:B------:R-:W-:Y:S01]  /*3ff0*/  BSSY B1, `(.L_x_68) ;  /* 0x0000008000017945 */ /* 0x000fe20003800000 */
[----:B------:R-:W-:Y:S01]  /*4000*/  FFMA R25, R92, R13, R25 ;  /* 0x0000000d5c197223 */ /* 0x000fe20000000019 */
[----:B------:R-:W-:Y:S02]  /*4010*/  IADD3 R34, P6, R26, UR8, RZ ;  /* 0x000000081a227c10 */ /* 0x000fe4000ffde0ff */
[----:B---3--:R-:W-:Y:S02]  /*4020*/  IADD3 R36, P5, R28, R4, RZ ;  /* 0x000000041c247210 */ /* 0x008fe40007fbe0ff */
[----:B------:R0:W-:Y:S01]  /*4030*/  @P1 STG.E desc[UR18][R42.64], R25 ;  /* 0x000000192a001986 */ /* 0x0001e2000c101912 */
[----:B------:R-:W-:-:S05]  /*4040*/  IADD3.X R35, R27, UR9, RZ, P6, !PT ;  /* 0x000000091b237c10 */ /* 0x000fca000b7fe4ff */
[----:B------:R-:W-:Y:S05]  /*4050*/  @!P3 BRA `(.L_x_69) ;  /* 0x000000000004b947 */ /* 0x000fea0003800000 */
[----:B------:R3:W5:Y:S02]  /*4060*/  LDG.E.LTC128B R45, desc[UR18][R34.64] ;  /* 0x00000012222d7981 */ /* 0x000764000c1e1920 */
.L_x_69:
[----:B------:R-:W-:Y:S05]  /*4070*/  BSYNC B1 ;  /* 0x0000000000017941 */ /* 0x000fea0003800000 */
.L_x_68:
[----:B------:R-:W-:Y:S01]  /*4080*/  ISETP.GT.AND P1, PT, R5, 0x29, PT ;  /* 0x000000290500780c */ /* 0x000fe20003f24270 */
[----:B------:R-:W-:Y:S02]  /*4090*/  IMAD.X R37, R29, 0x1, R6, P5 ;  /* 0x000000011d257824 */ /* 0x000fe400028e0606 */
[----:B0----5:R-:W-:Y:S01]  /*40a0*/  FMUL R25, R45, R12 ;  /* 0x0000000c2d197220 */ /* 0x021fe20000400000 */
[----:B------:R-:W-:Y:S01]  /*40b0*/  BSSY B1, `(.L_x_70) ;  /* 0x0000009000017945 */ /* 0x000fe20003800000 */
[----:B------:R-:W-:Y:S02]  /*40c0*/  ISETP.GT.AND P5, PT, R44, RZ, P1 ;  /* 0x000000ff2c00720c */ /* 0x000fe40000fa4270 */
[----:B------:R-:W-:Y:S01]  /*40d0*/  FFMA R25, R94, R13, R25 ;  /* 0x0000000d5e197223 */ /* 0x000fe20000000019 */
[----:B------:R-:W-:-:S04]  /*40e0*/  IADD3 R40, P6, R32, R4, RZ ;  /* 0x0000000420287210 */ /* 0x000fc80007fde0ff */
[----:B------:R0:W-:Y:S01]  /*40f0*/  @P3 STG.E desc[UR18][R36.64], R25 ;  /* 0x0000001924003986 */ /* 0x0001e2000c101912 */
[----:B--2---:R-:W-:-:S04]  /*4100*/  IADD3 R38, P3, R30, UR8, RZ ;  /* 0x000000081e267c10 */ /* 0x004fc8000ff7e0ff */
[----:B------:R-:W-:Y:S01]  /*4110*/  IADD3.X R39, R31, UR9, RZ, P3, !PT ;  /* 0x000000091f277c10 */ /* 0x000fe20009ffe4ff */
[----:B------:R-:W-:Y:S08]  /*4120*/  @!P5 BRA `(.L_x_71) ;  /* 0x000000000004d947 */ /* 0x000ff00003800000 */
[----:B------:R2:W5:Y:S02]  /*4130*/  LDG.E.LTC128B R45, desc[UR18][R38.64] ;  /* 0x00000012262d7981 */ /* 0x000564000c1e1920 */
.L_x_71:
[----:B------:R-:W-:Y:S05]  /*4140*/  BSYNC B1 ;  /* 0x0000000000017941 */ /* 0x000fea0003800000 */
.L_x_70:
[----:B0----5:R-:W-:Y:S01]  /*4150*/  FMUL R25, R45, R12 ;  /* 0x0000000c2d197220 */ /* 0x021fe20000400000 */
[----:B------:R-:W-:Y:S01]  /*4160*/  IMAD.X R41, R33, 0x1, R6, P6 ;  /* 0x0000000121297824 */ /* 0x000fe200030e0606 */
[----:B------:R-:W-:Y:S01]  /*4170*/  ISETP.GT.AND P3, PT, R44, 0x8, P2 ;  /* 0x000000082c00780c */ /* 0x000fe20001764270 */
[----:B------:R-:W-:Y:S01]  /*4180*/  BSSY B1, `(.L_x_72) ;  /* 0x0000007000017945 */ /* 0x000fe20003800000 */
[----:B------:R-:W-:Y:S01]  /*4190*/  FFMA R25, R96, R13, R25 ;  /* 0x0000000d60197223 */ /* 0x000fe20000000019 */
[----:B----4-:R-:W-:-:S04]  /*41a0*/  IADD3 R26, P2, R26, UR6, RZ ;  /* 0x000000061a1a7c10 */ /* 0x010fc8000ff5e0ff */
[----:B------:R0:W-:Y:S01]  /*41b0*/  @P5 STG.E desc[UR18][R40.64], R25 ;  /* 0x0000001928005986 */ /* 0x0001e2000c101912 */
[----:B------:R-:W-:-:S05]  /*41c0*/  IADD3.X R27, R27, UR7, RZ, P2, !PT ;  /* 0x000000071b1b7c10 */ /* 0x000fca00097fe4ff */
[----:B------:R-:W-:Y:S05]  /*41d0*/  @!P3 BRA `(.L_x_73) ;  /* 0x000000000004b947 */ /* 0x000fea0003800000 */
[----:B------:R4:W5:Y:S02]  /*41e0*/  LDG.E.LTC128B R45, desc[UR18][R26.64] ;  /* 0x000000121a2d7981 */ /* 0x000964000c1e1920 */
.L_x_73:
[----:B------:R-:W-:Y:S05]  /*41f0*/  BSYNC B1 ;  /* 0x0000000000017941 */ /* 0x000fea0003800000 */
.L_x_72:
        /* <DEDUP_REMOVED lines=13> */
.L_x_75:
[----:B------:R-:W-:Y:S05]  /*42d0*/  BSYNC B1 ;  /* 0x0000000000017941 */ /* 0x000fea0003800000 */
.L_x_74:
[----:B0----5:R-:W-:Y:S01]  /*42e0*/  FMUL R25, R45, R12 ;  /* 0x0000000c2d197220 */ /* 0x021fe20000400000 */
[----:B------:R-:W-:Y:S01]  /*42f0*/  IMAD.X R43, R33, 0x1, R23, P5 ;  /* 0x00000001212b7824 */ /* 0x000fe200028e0617 */
[----:B------:R-:W-:Y:S01]  /*4300*/  ISETP.GT.AND P3, PT, R44, RZ, P2 ;  /* 0x000000ff2c00720c */ /* 0x000fe20001764270 */
[----:B------:R-:W-:Y:S01]  /*4310*/  BSSY B1, `(.L_x_76) ;  /* 0x0000008000017945 */ /* 0x000fe20003800000 */
[----:B------:R-:W-:Y:S01]  /*4320*/  FFMA R25, R100, R13, R25 ;  /* 0x0000000d64197223 */ /* 0x000fe20000000019 */
[----:B------:R-:W-:Y:S02]  /*4330*/  IADD3 R26, P6, R34, UR8, RZ ;  /* 0x00000008221a7c10 */ /* 0x000fe4000ffde0ff */
[----:B----4-:R-:W-:Y:S02]  /*4340*/  IADD3 R28, P5, R36, R4, RZ ;  /* 0x00000004241c7210 */ /* 0x010fe40007fbe0ff */
[----:B------:R0:W-:Y:S01]  /*4350*/  @P1 STG.E desc[UR18][R42.64], R25 ;  /* 0x000000192a001986 */ /* 0x0001e2000c101912 */
[----:B------:R-:W-:-:S05]  /*4360*/  IADD3.X R27, R35, UR9, RZ, P6, !PT ;  /* 0x00000009231b7c10 */ /* 0x000fca000b7fe4ff */
[----:B------:R-:W-:Y:S05]  /*4370*/  @!P3 BRA `(.L_x_77) ;  /* 0x000000000004b947 */ /* 0x000fea0003800000 */
[----:B------:R4:W5:Y:S02]  /*4380*/  LDG.E.LTC128B R45, desc[UR18][R26.64] ;  /* 0x000000121a2d7981 */ /* 0x000964000c1e1920 */
.L_x_77:
[----:B------:R-:W-:Y:S05]  /*4390*/  BSYNC B1 ;  /* 0x0000000000017941 */ /* 0x000fea0003800000 */
.L_x_76:
        /* <DEDUP_REMOVED lines=8> */
[----:B-1----:R-:W-:-:S04]  /*4420*/  IADD3 R30, P3, R38, UR8, RZ ;  /* 0x00000008261e7c10 */ /* 0x002fc8000ff7e0ff */
[----:B------:R-:W-:Y:S01]  /*4430*/  IADD3.X R31, R39, UR9, RZ, P3, !PT ;  /* 0x00000009271f7c10 */ /* 0x000fe20009ffe4ff */
[----:B------:R-:W-:Y:S08]  /*4440*/  @!P5 BRA `(.L_x_79) ;  /* 0x000000000004d947 */ /* 0x000ff00003800000 */
[----:B------:R1:W5:Y:S02]  /*4450*/  LDG.E.LTC128B R45, desc[UR18][R30.64] ;  /* 0x000000121e2d7981 */ /* 0x000364000c1e1920 */
.L_x_79:
[----:B------:R-:W-:Y:S05]  /*4460*/  BSYNC B1 ;  /* 0x0000000000017941 */ /* 0x000fea0003800000 */
.L_x_78:
[----:B0----5:R-:W-:Y:S01]  /*4470*/  FMUL R25, R45, R12 ;  /* 0x0000000c2d197220 */ /* 0x021fe20000400000 */
[----:B------:R-:W-:Y:S01]  /*4480*/  IMAD.X R33, R41, 0x1, R6, P6 ;  /* 0x0000000129217824 */ /* 0x000fe200030e0606 */
[----:B------:R-:W-:Y:S01]  /*4490*/  ISETP.GT.AND P3, PT, R44, 0x8, P2 ;  /* 0x000000082c00780c */ /* 0x000fe20001764270 */
[----:B------:R-:W-:Y:S01]  /*44a0*/  BSSY B1, `(.L_x_80) ;  /* 0x0000007000017945 */ /* 0x000fe20003800000 */
[----:B------:R-:W-:Y:S01]  /*44b0*/  FFMA R25, R104, R13, R25 ;  /* 0x0000000d68197223 */ /* 0x000fe20000000019 */
[----:B---3--:R-:W-:-:S04]  /*44c0*/  IADD3 R34, P2, R34, UR6, RZ ;  /* 0x0000000622227c10 */ /* 0x008fc8000ff5e0ff */
[----:B------:R0:W-:Y:S01]  /*44d0*/  @P5 STG.E desc[UR18][R32.64], R25 ;  /* 0x0000001920005986 */ /* 0x0001e2000c101912 */
[----:B------:R-:W-:-:S05]  /*44e0*/  IADD3.X R35, R35, UR7, RZ, P2, !PT ;  /* 0x0000000723237c10 */ /* 0x000fca00097fe4ff */
[----:B------:R-:W-:Y:S05]  /*44f0*/  @!P3 BRA `(.L_x_81) ;  /* 0x000000000004b947 */ /* 0x000fea0003800000 */
[----:B------:R3:W5:Y:S02]  /*4500*/  LDG.E.LTC128B R45, desc[UR18][R34.64] ;  /* 0x00000012222d7981 */ /* 0x000764000c1e1920 */
.L_x_81:
[----:B------:R-:W-:Y:S05]  /*4510*/  BSYNC B1 ;  /* 0x0000000000017941 */ /* 0x000fea0003800000 */
.L_x_80:
        /* <DEDUP_REMOVED lines=13> */
.L_x_83:
[----:B------:R-:W-:Y:S05]  /*45f0*/  BSYNC B1 ;  /* 0x0000000000017941 */ /* 0x000fea0003800000 */
.L_x_82:
        /* <DEDUP_REMOVED lines=11> */
.L_x_85:
[----:B------:R-:W-:Y:S05]  /*46b0*/  BSYNC B1 ;  /* 0x0000000000017941 */ /* 0x000fea0003800000 */
.L_x_84:
        /* <DEDUP_REMOVED lines=12> */
.L_x_87:
[----:B------:R-:W-:Y:S05]  /*4780*/  BSYNC B1 ;  /* 0x0000000000017941 */ /* 0x000fea0003800000 */
.L_x_86:
        /* <DEDUP_REMOVED lines=10> */
.L_x_89:
[----:B------:R-:W-:Y:S05]  /*4830*/  BSYNC B1 ;  /* 0x0000000000017941 */ /* 0x000fea0003800000 */
.L_x_88:
        /* <DEDUP_REMOVED lines=13> */
.L_x_91:
[----:B------:R-:W-:Y:S05]  /*4910*/  BSYNC B1 ;  /* 0x0000000000017941 */ /* 0x000fea0003800000 */
.L_x_90:
        /* <DEDUP_REMOVED lines=11> */
.L_x_93:
[----:B------:R-:W-:Y:S05]  /*49d0*/  BSYNC B1 ;  /* 0x0000000000017941 */ /* 0x000fea0003800000 */
.L_x_92:
        /* <DEDUP_REMOVED lines=12> */
.L_x_95:
[----:B------:R-:W-:Y:S05]  /*4aa0*/  BSYNC B1 ;  /* 0x0000000000017941 */ /* 0x000fea0003800000 */
.L_x_94:
        /* <DEDUP_REMOVED lines=10> */
.L_x_97:
[----:B------:R-:W-:Y:S05]  /*4b50*/  BSYNC B1 ;  /* 0x0000000000017941 */ /* 0x000fea0003800000 */
.L_x_96:
        /* <DEDUP_REMOVED lines=13> */
.L_x_99:
[----:B------:R-:W-:Y:S05]  /*4c30*/  BSYNC B1 ;  /* 0x0000000000017941 */ /* 0x000fea0003800000 */
.L_x_98:
        /* <DEDUP_REMOVED lines=11> */
.L_x_101:
[----:B------:R-:W-:Y:S05]  /*4cf0*/  BSYNC B1 ;  /* 0x0000000000017941 */ /* 0x000fea0003800000 */
.L_x_100:
        /* <DEDUP_REMOVED lines=12> */
.L_x_103:
[----:B------:R-:W-:Y:S05]  /*4dc0*/  BSYNC B1 ;  /* 0x0000000000017941 */ /* 0x000fea0003800000 */
.L_x_102:
        /* <DEDUP_REMOVED lines=10> */
.L_x_105:
[----:B------:R-:W-:Y:S05]  /*4e70*/  BSYNC B1 ;  /* 0x0000000000017941 */ /* 0x000fea0003800000 */
.L_x_104:
        /* <DEDUP_REMOVED lines=13> */
.L_x_107:
[----:B------:R-:W-:Y:S05]  /*4f50*/  BSYNC B1 ;  /* 0x0000000000017941 */ /* 0x000fea0003800000 */
.L_x_106:
        /* <DEDUP_REMOVED lines=11> */
.L_x_109:
[----:B------:R-:W-:Y:S05]  /*5010*/  BSYNC B1 ;  /* 0x0000000000017941 */ /* 0x000fea0003800000 */
.L_x_108:
        /* <DEDUP_REMOVED lines=12> */
.L_x_111:
[----:B------:R-:W-:Y:S05]  /*50e0*/  BSYNC B1 ;  /* 0x0000000000017941 */ /* 0x000fea0003800000 */
.L_x_110:
        /* <DEDUP_REMOVED lines=10> */
.L_x_113:
[----:B------:R-:W-:Y:S05]  /*5190*/  BSYNC B1 ;  /* 0x0000000000017941 */ /* 0x000fea0003800000 */
.L_x_112:
        /* <DEDUP_REMOVED lines=13> */
.L_x_115:
[----:B------:R-:W-:Y:S05]  /*5270*/  BSYNC B1 ;  /* 0x0000000000017941 */ /* 0x000fea0003800000 */
.L_x_114:
        /* <DEDUP_REMOVED lines=11> */
.L_x_117:
[----:B------:R-:W-:Y:S05]  /*5330*/  BSYNC B1 ;  /* 0x0000000000017941 */ /* 0x000fea0003800000 */
.L_x_116:
        /* <DEDUP_REMOVED lines=12> */
.L_x_119:
[----:B------:R-:W-:Y:S05]  /*5400*/  BSYNC B1 ;  /* 0x0000000000017941 */ /* 0x000fea0003800000 */
.L_x_118:
        /* <DEDUP_REMOVED lines=10> */
.L_x_121:
[----:B------:R-:W-:Y:S05]  /*54b0*/  BSYNC B1 ;  /* 0x0000000000017941 */ /* 0x000fea0003800000 */
.L_x_120:
        /* <DEDUP_REMOVED lines=13> */
.L_x_123:
[----:B------:R-:W-:Y:S05]  /*5590*/  BSYNC B1 ;  /* 0x0000000000017941 */ /* 0x000fea0003800000 */
.L_x_122:
        /* <DEDUP_REMOVED lines=11> */
.L_x_125:
[----:B------:R-:W-:Y:S05]  /*5650*/  BSYNC B1 ;  /* 0x0000000000017941 */ /* 0x000fea0003800000 */
.L_x_124:
        /* <DEDUP_REMOVED lines=12> */
.L_x_127:
[----:B------:R-:W-:Y:S05]  /*5720*/  BSYNC B1 ;  /* 0x0000000000017941 */ /* 0x000fea0003800000 */
.L_x_126:
        /* <DEDUP_REMOVED lines=10> */
.L_x_129:
[----:B------:R-:W-:Y:S05]  /*57d0*/  BSYNC B1 ;  /* 0x0000000000017941 */ /* 0x000fea0003800000 */
.L_x_128:
        /* <DEDUP_REMOVED lines=13> */
.L_x_131:
[----:B------:R-:W-:Y:S05]  /*58b0*/  BSYNC B1 ;  /* 0x0000000000017941 */ /* 0x000fea0003800000 */
.L_x_130:
        /* <DEDUP_REMOVED lines=11> */
.L_x_133:
[----:B------:R-:W-:Y:S05]  /*5970*/  BSYNC B1 ;  /* 0x0000000000017941 */ /* 0x000fea0003800000 */
.L_x_132:
        /* <DEDUP_REMOVED lines=12> */
.L_x_135:
[----:B------:R-:W-:Y:S05]  /*5a40*/  BSYNC B1 ;  /* 0x0000000000017941 */ /* 0x000fea0003800000 */
.L_x_134:
        /* <DEDUP_REMOVED lines=10> */
.L_x_137:
[----:B------:R-:W-:Y:S05]  /*5af0*/  BSYNC B1 ;  /* 0x0000000000017941 */ /* 0x000fea0003800000 */
.L_x_136:
        /* <DEDUP_REMOVED lines=13> */
.L_x_139:
[----:B------:R-:W-:Y:S05]  /*5bd0*/  BSYNC B1 ;  /* 0x0000000000017941 */ /* 0x000fea0003800000 */
.L_x_138:
        /* <DEDUP_REMOVED lines=11> */
.L_x_141:
[----:B------:R-:W-:Y:S05]  /*5c90*/  BSYNC B1 ;  /* 0x0000000000017941 */ /* 0x000fea0003800000 */
.L_x_140:
        /* <DEDUP_REMOVED lines=8> */
[----:B-1----:R-:W-:-:S04]  /*5d20*/  IADD3 R30, P6, R38, UR8, RZ ;  /* 0x00000008261e7c10 */ /* 0x002fc8000ffde0ff */
[----:B------:R-:W-:Y:S02]  /*5d30*/  IADD3.X R31, R39, UR9, RZ, P6, !PT ;  /* 0x00000009271f7c10 */ /* 0x000fe4000b7fe4ff */
[----:B------:R-:W-:Y:S07]  /*5d40*/  @!P1 BRA `(.L_x_143) ;  /* 0x0000000000049947 */ /* 0x000fee0003800000 */
[----:B------:R1:W5:Y:S02]  /*5d50*/  LDG.E.LTC128B R45, desc[UR18][R30.64] ;  /* 0x000000121e2d7981 */ /* 0x000364000c1e1920 */
.L_x_143:
[----:B------:R-:W-:Y:S05]  /*5d60*/  BSYNC B1 ;  /* 0x0000000000017941 */ /* 0x000fea0003800000 */
.L_x_142:
        /* <DEDUP_REMOVED lines=10> */
.L_x_145:
[----:B------:R-:W-:Y:S05]  /*5e10*/  BSYNC B1 ;  /* 0x0000000000017941 */ /* 0x000fea0003800000 */
.L_x_144:
        /* <DEDUP_REMOVED lines=13> */
.L_x_147:
[----:B------:R-:W-:Y:S05]  /*5ef0*/  BSYNC B1 ;  /* 0x0000000000017941 */ /* 0x000fea0003800000 */
.L_x_146:
[----:B0----5:R-:W-:Y:S01]  /*5f00*/  FMUL R25, R45, R12 ;  /* 0x0000000c2d197220 */ /* 0x021fe20000400000 */
[----:B------:R-:W-:Y:S01]  /*5f10*/  IMAD.X R43, R41, 0x1, R23, P5 ;  /* 0x00000001292b7824 */ /* 0x000fe200028e0617 */
[----:B------:R-:W-:Y:S01]  /*5f20*/  ISETP.GT.AND P6, PT, R44, RZ, P1 ;  /* 0x000000ff2c00720c */ /* 0x000fe20000fc4270 */
[----:B------:R-:W-:Y:S01]  /*5f30*/  BSSY B1, `(.L_x_148) ;  /* 0x0000008000017945 */ /* 0x000fe20003800000 */
[----:B------:R-:W-:Y:S01]  /*5f40*/  FFMA R25, R172, R13, R25 ;  /* 0x0000000dac197223 */ /* 0x000fe20000000019 */
[----:B---3--:R-:W-:-:S04]  /*5f50*/  IADD3 R36, P3, R28, R4, RZ ;  /* 0x000000041c247210 */ /* 0x008fc80007f7e0ff */
[----:B------:R0:W-:Y:S06]  /*5f60*/  @P2 STG.E desc[UR18][R42.64], R25 ;  /* 0x000000192a002986 */ /* 0x0001ec000c101912 */
[----:B------:R-:W-:Y:S05]  /*5f70*/  @!P6 BRA `(.L_x_149) ;  /* 0x00000000000ce947 */ /* 0x000fea0003800000 */
[----:B------:R-:W-:-:S04]  /*5f80*/  IADD3 R34, P2, R26, UR8, RZ ;  /* 0x000000081a227c10 */ /* 0x000fc8000ff5e0ff */
[----:B------:R-:W-:-:S05]  /*5f90*/  IADD3.X R35, R27, UR9, RZ, P2, !PT ;  /* 0x000000091b237c10 */ /* 0x000fca00097fe4ff */
[----:B------:R3:W5:Y:S04]  /*5fa0*/  LDG.E.LTC128B R45, desc[UR18][R34.64] ;  /* 0x00000012222d7981 */ /* 0x000768000c1e1920 */
.L_x_149:
[----:B------:R-:W-:Y:S05]  /*5fb0*/  BSYNC B1 ;  /* 0x0000000000017941 */ /* 0x000fea0003800000 */
.L_x_148:
[----:B------:R-:W-:Y:S01]  /*5fc0*/  ISETP.GT.AND P2, PT, R5, 0x79, PT ;  /* 0x000000790500780c */ /* 0x000fe20003f44270 */
[----:B0----5:R-:W-:Y:S01]  /*5fd0*/  FMUL R25, R45, R12 ;  /* 0x0000000c2d197220 */ /* 0x021fe20000400000 */
[----:B------:R-:W-:Y:S01]  /*5fe0*/  IMAD.X R37, R29, 0x1, R6, P3 ;  /* 0x000000011d257824 */ /* 0x000fe200018e0606 */
[----:B---3--:R-:W-:Y:S01]  /*5ff0*/  IADD3 R34, P3, R32, R4, RZ ;  /* 0x0000000420227210 */ /* 0x008fe20007f7e0ff */
[----:B------:R-:W-:Y:S01]  /*6000*/  BSSY B1, `(.L_x_150) ;  /* 0x0000008000017945 */ /* 0x000fe20003800000 */
[----:B------:R-:W-:Y:S01]  /*6010*/  ISETP.GT.AND P5, PT, R44, RZ, P2 ;  /* 0x000000ff2c00720c */ /* 0x000fe200017a4270 */
[----:B------:R-:W-:-:S05]  /*6020*/  FFMA R25, R174, R13, R25 ;  /* 0x0000000dae197223 */ /* 0x000fca0000000019 */
[----:B------:R0:W-:Y:S01]  /*6030*/  @P6 STG.E desc[UR18][R36.64], R25 ;  /* 0x0000001924006986 */ /* 0x0001e2000c101912 */
[----:B------:R-:W-:-:S04]  /*6040*/  IADD3 R4, P6, R30, UR8, RZ ;  /* 0x000000081e047c10 */ /* 0x000fc8000ffde0ff */
[----:B------:R-:W-:Y:S02]  /*6050*/  IADD3.X R5, R31, UR9, RZ, P6, !PT ;  /* 0x000000091f057c10 */ /* 0x000fe4000b7fe4ff */
[----:B------:R-:W-:Y:S07]  /*6060*/  @!P5 BRA `(.L_x_151) ;  /* 0x000000000004d947 */ /* 0x000fee0003800000 */
[----:B------:R3:W5:Y:S02]  /*6070*/  LDG.E.LTC128B R45, desc[UR18][R4.64] ;  /* 0x00000012042d7981 */ /* 0x000764000c1e1920 */
.L_x_151:
[----:B------:R-:W-:Y:S05]  /*6080*/  BSYNC B1 ;  /* 0x0000000000017941 */ /* 0x000fea0003800000 */
.L_x_150:
[----:B---3-5:R-:W-:Y:S01]  /*6090*/  FMUL R5, R45, R12 ;  /* 0x0000000c2d057220 */ /* 0x028fe20000400000 */
[----:B------:R-:W-:Y:S01]  /*60a0*/  IMAD.X R35, R33, 0x1, R6, P3 ;  /* 0x0000000121237824 */ /* 0x000fe200018e0606 */
[----:B------:R-:W-:Y:S01]  /*60b0*/  ISETP.GT.AND P1, PT, R44, 0x8, P1 ;  /* 0x000000082c00780c */ /* 0x000fe20000f24270 */
[----:B------:R-:W-:Y:S01]  /*60c0*/  BSSY B1, `(.L_x_152) ;  /* 0x0000008000017945 */ /* 0x000fe20003800000 */
[----:B0-----:R-:W-:Y:S01]  /*60d0*/  FFMA R25, R176, R13, R5 ;  /* 0x0000000db0197223 */ /* 0x001fe20000000005 */
[----:B------:R-:W-:Y:S02]  /*60e0*/  IADD3 R4, P3, R26, UR6, RZ ;  /* 0x000000061a047c10 */ /* 0x000fe4000ff7e0ff */
[----:B------:R-:W-:Y:S02]  /*60f0*/  IADD3 R36, P6, R28, R24, RZ ;  /* 0x000000181c247210 */ /* 0x000fe40007fde0ff */
[----:B------:R0:W-:Y:S01]  /*6100*/  @P5 STG.E desc[UR18][R34.64], R25 ;  /* 0x0000001922005986 */ /* 0x0001e2000c101912 */
[----:B------:R-:W-:-:S05]  /*6110*/  IADD3.X R5, R27, UR7, RZ, P3, !PT ;  /* 0x000000071b057c10 */ /* 0x000fca0009ffe4ff */
[----:B------:R-:W-:Y:S05]  /*6120*/  @!P1 BRA `(.L_x_153) ;  /* 0x0000000000049947 */ /* 0x000fea0003800000 */
[----:B------:R3:W5:Y:S02]  /*6130*/  LDG.E.LTC128B R45, desc[UR18][R4.64] ;  /* 0x00000012042d7981 */ /* 0x000764000c1e1920 */
.L_x_153:
[----:B------:R-:W-:Y:S05]  /*6140*/  BSYNC B1 ;  /* 0x0000000000017941 */ /* 0x000fea0003800000 */
.L_x_152:
[----:B------:R-:W-:Y:S01]  /*6150*/  ISETP.GT.AND P2, PT, R44, 0x8, P2 ;  /* 0x000000082c00780c */ /* 0x000fe20001744270 */
[----:B---3-5:R-:W-:Y:S01]  /*6160*/  FMUL R5, R45, R12 ;  /* 0x0000000c2d057220 */ /* 0x028fe20000400000 */
[----:B------:R-:W-:Y:S01]  /*6170*/  IMAD.X R37, R29, 0x1, R23, P6 ;  /* 0x000000011d257824 */ /* 0x000fe200030e0617 */
[----:B------:R-:W-:Y:S02]  /*6180*/  BSSY B1, `(.L_x_154) ;  /* 0x0000007000017945 */ /* 0x000fe40003800000 */
[----:B0-----:R-:W-:-:S05]  /*6190*/  FFMA R25, R178, R13, R5 ;  /* 0x0000000db2197223 */ /* 0x001fca0000000005 */
[----:B------:R0:W-:Y:S01]  /*61a0*/  @P1 STG.E desc[UR18][R36.64], R25 ;  /* 0x0000001924001986 */ /* 0x0001e2000c101912 */
[----:B------:R-:W-:-:S04]  /*61b0*/  IADD3 R4, P1, R30, UR6, RZ ;  /* 0x000000061e047c10 */ /* 0x000fc8000ff3e0ff */
[----:B------:R-:W-:Y:S01]  /*61c0*/  IADD3.X R5, R31, UR7, RZ, P1, !PT ;  /* 0x000000071f057c10 */ /* 0x000fe20008ffe4ff */
[----:B------:R-:W-:Y:S08]  /*61d0*/  @!P2 BRA `(.L_x_155) ;  /* 0x000000000004a947 */ /* 0x000ff00003800000 */
[----:B------:R3:W5:Y:S02]  /*61e0*/  LDG.E.LTC128B R45, desc[UR18][R4.64] ;  /* 0x00000012042d7981 */ /* 0x000764000c1e1920 */
.L_x_155:
[----:B------:R-:W-:Y:S05]  /*61f0*/  BSYNC B1 ;  /* 0x0000000000017941 */ /* 0x000fea0003800000 */
.L_x_154:
[----:B------:R-:W-:Y:S05]  /*6200*/  @!P2 BRA `(.L_x_156) ;  /* 0x000000140094a947 */ /* 0x000fea0003800000 */
[----:B------:R-:W-:Y:S01]  /*6210*/  IADD3 R24, P1, R32, R24, RZ ;  /* 0x0000001820187210 */ /* 0x000fe20007f3e0ff */
[----:B-----5:R-:W-:-:S04]  /*6220*/  FMUL R45, R45, R12 ;  /* 0x0000000c2d2d7220 */ /* 0x020fc80000400000 */
[----:B0-----:R-:W-:Y:S02]  /*6230*/  IMAD.X R25, R33, 0x1, R23, P1 ;  /* 0x0000000121197824 */ /* 0x001fe400008e0617 */
[----:B------:R-:W-:-:S05]  /*6240*/  FFMA R45, R180, R13, R45 ;  /* 0x0000000db42d7223 */ /* 0x000fca000000002d */
[----:B------:R0:W-:Y:S01]  /*6250*/  STG.E desc[UR18][R24.64], R45 ;  /* 0x0000002d18007986 */ /* 0x0001e2000c101912 */
[----:B------:R-:W-:Y:S05]  /*6260*/  BRA `(.L_x_156) ;  /* 0x00000014007c7947 */ /* 0x000fea0003800000 */
.L_x_33:
[----:B------:R-:W-:Y:S01]  /*6270*/  ISETP.GT.AND P3, PT, R5, 0x1, PT ;  /* 0x000000010500780c */ /* 0x000fe20003f64270 */
[----:B------:R-:W-:Y:S01]  /*6280*/  ULDC.64 UR6, c[0x0][0x6c0] ;  /* 0x0001b00000067ab9 */ /* 0x000fe20000000a00 */
[-C--:B--2---:R-:W-:Y:S01]  /*6290*/  FMUL R93, R93, R13.reuse ;  /* 0x0000000d5d5d7220 */ /* 0x084fe20000400000 */
[----:B------:R-:W-:Y:S01]  /*62a0*/  LEA R26, P6, R40, UR6, 0x2 ;  /* 0x00000006281a7c11 */ /* 0x000fe2000f8c10ff */
[-C--:B------:R-:W-:Y:S01]  /*62b0*/  FMUL R23, R204, R13.reuse ;  /* 0x0000000dcc177220 */ /* 0x080fe20000400000 */
[----:B------:R-:W-:Y:S01]  /*62c0*/  ISETP.GT.AND P1, PT, R44, RZ, P3 ;  /* 0x000000ff2c00720c */ /* 0x000fe20001f24270 */
[-C--:B------:R-:W-:Y:S01]  /*62d0*/  FMUL R35, R202, R13.reuse ;  /* 0x0000000dca237220 */ /* 0x080fe20000400000 */
[----:B------:R-:W-:Y:S01]  /*62e0*/  LEA.HI.X R27, R40, UR7, R45, 0x2, P6 ;  /* 0x00000007281b7c11 */ /* 0x000fe2000b0f142d */
[-C--:B------:R-:W-:Y:S01]  /*62f0*/  FMUL R37, R200, R13.reuse ;  /* 0x0000000dc8257220 */ /* 0x080fe20000400000 */
[-C--:B------:R-:W-:Y:S01]  /*6300*/  LEA R28, P6, R24, R26.reuse, 0x2 ;  /* 0x0000001a181c7211 */ /* 0x080fe200078c10ff */
[----:B------:R-:W-:Y:S01]  /*6310*/  FMUL R39, R192, R13 ;  /* 0x0000000dc0277220 */ /* 0x000fe20000400000 */
[----:B------:R-:W-:Y:S01]  /*6320*/  ISETP.GT.AND P2, PT, R44, 0x8, P2 ;  /* 0x000000082c00780c */ /* 0x000fe20001744270 */
[----:B------:R-:W-:Y:S01]  /*6330*/  @P5 STG.E desc[UR18][R26.64], R93 ;  /* 0x0000005d1a005986 */ /* 0x000fe2000c101912 */
[--C-:B------:R-:W-:Y:S01]  /*6340*/  LEA.HI.X R29, R24, R27, R25.reuse, 0x2, P6 ;  /* 0x0000001b181d7211 */ /* 0x100fe200030f1419 */
[-C--:B------:R-:W-:Y:S01]  /*6350*/  FMUL R41, R190, R13.reuse ;  /* 0x0000000dbe297220 */ /* 0x080fe20000400000 */
[C---:B------:R-:W-:Y:S01]  /*6360*/  SHF.L.U64.HI R25, R24.reuse, 0x5, R25 ;  /* 0x0000000518197819 */ /* 0x040fe20000010219 */
[----:B------:R-:W-:Y:S01]  /*6370*/  IMAD.SHL.U32 R24, R24, 0x20, RZ ;  /* 0x0000002018187824 */ /* 0x000fe200078e00ff */
[----:B------:R-:W-:Y:S01]  /*6380*/  ISETP.GT.AND P3, PT, R44, 0x8, P3 ;  /* 0x000000082c00780c */ /* 0x000fe20001f64270 */
[----:B------:R0:W-:Y:S01]  /*6390*/  @P1 STG.E desc[UR18][R28.64], R23 ;  /* 0x000000171c001986 */ /* 0x0001e2000c101912 */
[C---:B------:R-:W-:Y:S01]  /*63a0*/  ISETP.GT.AND P1, PT, R5.reuse, 0x8, PT ;  /* 0x000000080500780c */ /* 0x040fe20003f24270 */
[-C--:B------:R-:W-:Y:S01]  /*63b0*/  FMUL R43, R188, R13.reuse ;  /* 0x0000000dbc2b7220 */ /* 0x080fe20000400000 */
[----:B------:R-:W-:Y:S01]  /*63c0*/  IADD3 R30, P5, R24, R26, RZ ;  /* 0x0000001a181e7210 */ /* 0x000fe20007fbe0ff */
[----:B------:R-:W-:Y:S01]  /*63d0*/  FMUL R45, R92, R13 ;  /* 0x0000000d5c2d7220 */ /* 0x000fe20000400000 */
[----:B------:R-:W-:Y:S01]  /*63e0*/  ISETP.GT.AND P6, PT, R44, RZ, P1 ;  /* 0x000000ff2c00720c */ /* 0x000fe20000fc4270 */
[----:B------:R1:W-:Y:S01]  /*63f0*/  @P2 STG.E desc[UR18][R26.64+0x20], R35 ;  /* 0x000020231a002986 */ /* 0x0003e2000c101912 */
[----:B------:R-:W-:Y:S01]  /*6400*/  ISETP.GT.AND P2, PT, R5, 0x9, PT ;  /* 0x000000090500780c */ /* 0x000fe20003f44270 */
[----:B------:R-:W-:Y:S01]  /*6410*/  IMAD.X R31, R25, 0x1, R27, P5 ;  /* 0x00000001191f7824 */ /* 0x000fe200028e061b */
[----:B------:R-:W-:-:S02]  /*6420*/  IADD3 R32, P5, R24, R28, RZ ;  /* 0x0000001c18207210 */ /* 0x000fc40007fbe0ff */
[----:B------:R-:W-:Y:S01]  /*6430*/  ISETP.GT.AND P1, PT, R44, 0x8, P1 ;  /* 0x000000082c00780c */ /* 0x000fe20000f24270 */
[-C--:B0-----:R-:W-:Y:S01]  /*6440*/  FMUL R23, R198, R13.reuse ;  /* 0x0000000dc6177220 */ /* 0x081fe20000400000 */
[----:B------:R0:W-:Y:S01]  /*6450*/  @P3 STG.E desc[UR18][R28.64+0x20], R37 ;  /* 0x000020251c003986 */ /* 0x0001e2000c101912 */
[C---:B------:R-:W-:Y:S01]  /*6460*/  ISETP.GT.AND P3, PT, R44.reuse, RZ, P2 ;  /* 0x000000ff2c00720c */ /* 0x040fe20001764270 */
[----:B------:R-:W-:Y:S01]  /*6470*/  IMAD.X R33, R25, 0x1, R29, P5 ;  /* 0x0000000119217824 */ /* 0x000fe200028e061d */
[----:B------:R-:W-:Y:S02]  /*6480*/  ISETP.GT.AND P2, PT, R44, 0x8, P2 ;  /* 0x000000082c00780c */ /* 0x000fe40001744270 */
[----:B------:R2:W-:Y:S01]  /*6490*/  @P6 STG.E desc[UR18][R30.64], R23 ;  /* 0x000000171e006986 */ /* 0x0005e2000c101912 */
[----:B------:R-:W-:Y:S01]  /*64a0*/  IADD3 R6, P6, R24, 0x20, RZ ;  /* 0x0000002018067810 */ /* 0x000fe20007fde0ff */
[----:B-1----:R-:W-:-:S03]  /*64b0*/  FMUL R35, R196, R13 ;  /* 0x0000000dc4237220 */ /* 0x002fc60000400000 */
[----:B------:R-:W-:Y:S01]  /*64c0*/  IADD3 R26, P5, R6, R26, RZ ;  /* 0x0000001a061a7210 */ /* 0x000fe20007fbe0ff */
[----:B------:R-:W-:Y:S01]  /*64d0*/  IMAD.X R4, RZ, RZ, R25, P6 ;  /* 0x000000ffff047224 */ /* 0x000fe200030e0619 */
[----:B------:R-:W-:Y:S02]  /*64e0*/  IADD3 R34, P6, R24, R30, RZ ;  /* 0x0000001e18227210 */ /* 0x000fe40007fde0ff */
[----:B------:R1:W-:Y:S01]  /*64f0*/  @P3 STG.E desc[UR18][R32.64], R35 ;  /* 0x0000002320003986 */ /* 0x0003e2000c101912 */
[----:B------:R-:W-:Y:S01]  /*6500*/  IMAD.X R27, R4, 0x1, R27, P5 ;  /* 0x00000001041b7824 */ /* 0x000fe200028e061b */
[----:B0-----:R-:W-:Y:S01]  /*6510*/  IADD3 R28, P5, R6, R28, RZ ;  /* 0x0000001c061c7210 */ /* 0x001fe20007fbe0ff */
[----:B--2---:R-:W-:Y:S01]  /*6520*/  FMUL R23, R194, R13 ;  /* 0x0000000dc2177220 */ /* 0x004fe20000400000 */
[----:B------:R-:W-:-:S03]  /*6530*/  ISETP.GT.AND P3, PT, R5, 0x10, PT ;  /* 0x000000100500780c */ /* 0x000fc60003f64270 */
[----:B------:R-:W-:Y:S01]  /*6540*/  IMAD.X R29, R4, 0x1, R29, P5 ;  /* 0x00000001041d7824 */ /* 0x000fe200028e061d */
[C---:B------:R-:W-:Y:S01]  /*6550*/  ISETP.GT.AND P5, PT, R44.reuse, RZ, P3 ;  /* 0x000000ff2c00720c */ /* 0x040fe20001fa4270 */
[----:B------:R0:W-:Y:S01]  /*6560*/  @P1 STG.E desc[UR18][R26.64], R23 ;  /* 0x000000171a001986 */ /* 0x0001e2000c101912 */
[----:B------:R-:W-:Y:S01]  /*6570*/  ISETP.GT.AND P1, PT, R5, 0x11, PT ;  /* 0x000000110500780c */ /* 0x000fe20003f24270 */
[----:B-1----:R-:W-:Y:S02]  /*6580*/  IMAD.X R35, R25, 0x1, R31, P6 ;  /* 0x0000000119237824 */ /* 0x002fe400030e061f */
[----:B------:R1:W-:Y:S01]  /*6590*/  @P2 STG.E desc[UR18][R28.64], R39 ;  /* 0x000000271c002986 */ /* 0x0003e2000c101912 */
[----:B------:R-:W-:Y:S02]  /*65a0*/  ISETP.GT.AND P2, PT, R44, RZ, P1 ;  /* 0x000000ff2c00720c */ /* 0x000fe40000f44270 */
[----:B------:R-:W-:Y:S02]  /*65b0*/  IADD3 R36, P6, R24, R32, RZ ;  /* 0x0000002018247210 */ /* 0x000fe40007fde0ff */
[----:B------:R-:W-:-:S02]  /*65c0*/  ISETP.GT.AND P3, PT, R44, 0x8, P3 ;  /* 0x000000082c00780c */ /* 0x000fc40001f64270 */
[----:B------:R-:W-:Y:S01]  /*65d0*/  ISETP.GT.AND P1, PT, R44, 0x8, P1 ;  /* 0x000000082c00780c */ /* 0x000fe20000f24270 */
[----:B------:R2:W-:Y:S01]  /*65e0*/  @P5 STG.E desc[UR18][R34.64], R41 ;  /* 0x0000002922005986 */ /* 0x0005e2000c101912 */
[----:B0-----:R-:W-:Y:S01]  /*65f0*/  IADD3 R26, P5, R6, R30, RZ ;  /* 0x0000001e061a7210 */ /* 0x001fe20007fbe0ff */
[----:B------:R-:W-:Y:S02]  /*6600*/  IMAD.X R37, R25, 0x1, R33, P6 ;  /* 0x0000000119257824 */ /* 0x000fe400030e0621 */
[-C--:B------:R-:W-:Y:S01]  /*6610*/  FMUL R23, R186, R13.reuse ;  /* 0x0000000dba177220 */ /* 0x080fe20000400000 */
[-C--:B-1----:R-:W-:Y:S01]  /*6620*/  FMUL R39, R184, R13.reuse ;  /* 0x0000000db8277220 */ /* 0x082fe20000400000 */
[----:B------:R-:W-:Y:S01]  /*6630*/  IADD3 R30, P6, R24, R34, RZ ;  /* 0x00000022181e7210 */ /* 0x000fe20007fde0ff */
[----:B------:R-:W-:Y:S01]  /*6640*/  IMAD.X R27, R4, 0x1, R31, P5 ;  /* 0x00000001041b7824 */ /* 0x000fe200028e061f */
[----:B------:R-:W-:Y:S01]  /*6650*/  IADD3 R28, P5, R6, R32, RZ ;  /* 0x00000020061c7210 */ /* 0x000fe20007fbe0ff */
[----:B------:R0:W-:Y:S01]  /*6660*/  @P2 STG.E desc[UR18][R36.64], R43 ;  /* 0x0000002b24002986 */ /* 0x0001e2000c101912 */
[----:B------:R-:W-:Y:S01]  /*6670*/  ISETP.GT.AND P2, PT, R5, 0x18, PT ;  /* 0x000000180500780c */ /* 0x000fe20003f44270 */
[----:B------:R-:W-:Y:S01]  /*6680*/  IMAD.X R31, R25, 0x1, R35, P6 ;  /* 0x00000001191f7824 */ /* 0x000fe200030e0623 */
[----:B------:R-:W-:Y:S01]  /*6690*/  IADD3 R32, P6, R24, R36, RZ ;  /* 0x0000002418207210 */ /* 0x000fe20007fde0ff */
[----:B------:R-:W-:Y:S01]  /*66a0*/  IMAD.X R29, R4, 0x1, R33, P5 ;  /* 0x00000001041d7824 */ /* 0x000fe200028e0621 */
[----:B------:R-:W-:Y:S01]  /*66b0*/  ISETP.GT.AND P5, PT, R44, RZ, P2 ;  /* 0x000000ff2c00720c */ /* 0x000fe200017a4270 */
[----:B------:R1:W-:Y:S01]  /*66c0*/  @P3 STG.E desc[UR18][R26.64], R23 ;  /* 0x000000171a003986 */ /* 0x0003e2000c101912 */
[----:B------:R-:W-:Y:S01]  /*66d0*/  ISETP.GT.AND P3, PT, R5, 0x19, PT ;  /* 0x000000190500780c */ /* 0x000fe20003f64270 */
[-C--:B--2---:R-:W-:Y:S01]  /*66e0*/  FMUL R41, R182, R13.reuse ;  /* 0x0000000db6297220 */ /* 0x084fe20000400000 */
[C---:B------:R-:W-:Y:S01]  /*66f0*/  ISETP.GT.AND P2, PT, R44.reuse, 0x8, P2 ;  /* 0x000000082c00780c */ /* 0x040fe20001744270 */
[----:B------:R2:W-:Y:S01]  /*6700*/  @P1 STG.E desc[UR18][R28.64], R39 ;  /* 0x000000271c001986 */ /* 0x0005e2000c101912 */
[----:B------:R-:W-:Y:S01]  /*6710*/  ISETP.GT.AND P1, PT, R44, RZ, P3 ;  /* 0x000000ff2c00720c */ /* 0x000fe20001f24270 */
[----:B0-----:R-:W-:Y:S01]  /*6720*/  FMUL R43, R16, R13 ;  /* 0x0000000d102b7220 */ /* 0x001fe20000400000 */
[----:B------:R-:W-:Y:S01]  /*6730*/  IMAD.X R33, R25, 0x1, R37, P6 ;  /* 0x0000000119217824 */ /* 0x000fe200030e0625 */
[----:B------:R-:W-:-:S04]  /*6740*/  ISETP.GT.AND P3, PT, R44, 0x8, P3 ;  /* 0x000000082c00780c */ /* 0x000fc80001f64270 */
[----:B------:R0:W-:Y:S01]  /*6750*/  @P5 STG.E desc[UR18][R30.64], R41 ;  /* 0x000000291e005986 */ /* 0x0001e2000c101912 */
[----:B-1----:R-:W-:Y:S01]  /*6760*/  IADD3 R26, P5, R6, R34, RZ ;  /* 0x00000022061a7210 */ /* 0x002fe20007fbe0ff */
[-C--:B------:R-:W-:Y:S01]  /*6770*/  FMUL R23, R18, R13.reuse ;  /* 0x0000000d12177220 */ /* 0x080fe20000400000 */
[----:B------:R-:W-:Y:S01]  /*6780*/  IADD3 R34, P6, R24, R30, RZ ;  /* 0x0000001e18227210 */ /* 0x000fe20007fde0ff */
[-C--:B--2---:R-:W-:Y:S02]  /*6790*/  FMUL R39, R20, R13.reuse ;  /* 0x0000000d14277220 */ /* 0x084fe40000400000 */
        /* <DEDUP_REMOVED lines=8> */
[----:B------:R-:W-:Y:S01]  /*6820*/  @P2 STG.E desc[UR18][R26.64], R23 ;  /* 0x000000171a002986 */ /* 0x000fe2000c101912 */
[----:B------:R-:W-:Y:S01]  /*6830*/  ISETP.GT.AND P2, PT, R5, 0x21, PT ;  /* 0x000000210500780c */ /* 0x000fe20003f44270 */
[-C--:B0-----:R-:W-:Y:S01]  /*6840*/  FMUL R41, R22, R13.reuse ;  /* 0x0000000d16297220 */ /* 0x081fe20000400000 */
[C---:B------:R-:W-:Y:S01]  /*6850*/  ISETP.GT.AND P1, PT, R44.reuse, 0x8, P1 ;  /* 0x000000082c00780c */ /* 0x040fe20000f24270 */
[----:B------:R0:W-:Y:S01]  /*6860*/  @P3 STG.E desc[UR18][R28.64], R39 ;  /* 0x000000271c003986 */ /* 0x0001e2000c101912 */
[----:B------:R-:W-:Y:S01]  /*6870*/  ISETP.GT.AND P3, PT, R44, RZ, P2 ;  /* 0x000000ff2c00720c */ /* 0x000fe20001764270 */
[----:B-1----:R-:W-:Y:S01]  /*6880*/  FMUL R43, R88, R13 ;  /* 0x0000000d582b7220 */ /* 0x002fe20000400000 */
[----:B------:R-:W-:Y:S01]  /*6890*/  IMAD.X R37, R25, 0x1, R33, P6 ;  /* 0x0000000119257824 */ /* 0x000fe200030e0621 */
[----:B------:R-:W-:-:S04]  /*68a0*/  ISETP.GT.AND P2, PT, R44, 0x8, P2 ;  /* 0x000000082c00780c */ /* 0x000fc80001744270 */
[----:B------:R1:W-:Y:S01]  /*68b0*/  @P5 STG.E desc[UR18][R34.64], R41 ;  /* 0x0000002922005986 */ /* 0x0003e2000c101912 */
[----:B------:R-:W-:Y:S01]  /*68c0*/  IADD3 R22, P5, R6, R30, RZ ;  /* 0x0000001e06167210 */ /* 0x000fe20007fbe0ff */
[----:B0-----:R-:W-:Y:S01]  /*68d0*/  FMUL R39, R90, R13 ;  /* 0x0000000d5a277220 */ /* 0x001fe20000400000 */
[----:B------:R-:W-:-:S03]  /*68e0*/  IADD3 R28, P6, R24, R34, RZ ;  /* 0x00000022181c7210 */ /* 0x000fc60007fde0ff */
        /* <DEDUP_REMOVED lines=10> */
[-C--:B------:R-:W-:Y:S01]  /*6990*/  FMUL R33, R94, R13.reuse ;  /* 0x0000000d5e217220 */ /* 0x080fe20000400000 */
[-C--:B-1----:R-:W-:Y:S01]  /*69a0*/  FMUL R41, R96, R13.reuse ;  /* 0x0000000d60297220 */ /* 0x082fe20000400000 */
[----:B------:R1:W-:Y:S01]  /*69b0*/  @P2 STG.E desc[UR18][R26.64], R45 ;  /* 0x0000002d1a002986 */ /* 0x0003e2000c101912 */
[C---:B------:R-:W-:Y:S01]  /*69c0*/  ISETP.GT.AND P2, PT, R44.reuse, RZ, P1 ;  /* 0x000000ff2c00720c */ /* 0x040fe20000f44270 */
[----:B------:R-:W-:Y:S01]  /*69d0*/  IMAD.X R31, R25, 0x1, R37, P6 ;  /* 0x00000001191f7824 */ /* 0x000fe200030e0625 */
[----:B------:R-:W-:Y:S01]  /*69e0*/  ISETP.GT.AND P3, PT, R44, 0x8, P3 ;  /* 0x000000082c00780c */ /* 0x000fe20001f64270 */
[----:B0-----:R-:W-:Y:S01]  /*69f0*/  FMUL R43, R100, R13 ;  /* 0x0000000d642b7220 */ /* 0x001fe20000400000 */
[----:B------:R-:W-:-:S02]  /*6a00*/  ISETP.GT.AND P1, PT, R44, 0x8, P1 ;  /* 0x000000082c00780c */ /* 0x000fc40000f24270 */
[----:B------:R-:W-:Y:S01]  /*6a10*/  IADD3 R32, P6, R24, R28, RZ ;  /* 0x0000001c18207210 */ /* 0x000fe20007fde0ff */
[----:B------:R0:W-:Y:S01]  /*6a20*/  @P5 STG.E desc[UR18][R28.64], R33 ;  /* 0x000000211c005986 */ /* 0x0001e2000c101912 */
[----:B--2---:R-:W-:Y:S01]  /*6a30*/  IADD3 R22, P5, R6, R34, RZ ;  /* 0x0000002206167210 */ /* 0x004fe20007fbe0ff */
[----:B------:R-:W-:-:S04]  /*6a40*/  FMUL R39, R98, R13 ;  /* 0x0000000d62277220 */ /* 0x000fc80000400000 */
[----:B------:R-:W-:Y:S01]  /*6a50*/  IMAD.X R23, R4, 0x1, R35, P5 ;  /* 0x0000000104177824 */ /* 0x000fe200028e0623 */
[----:B-1----:R-:W-:Y:S01]  /*6a60*/  IADD3 R26, P5, R6, R36, RZ ;  /* 0x00000024061a7210 */ /* 0x002fe20007fbe0ff */
[----:B------:R1:W-:Y:S01]  /*6a70*/  @P2 STG.E desc[UR18][R30.64], R41 ;  /* 0x000000291e002986 */ /* 0x0003e2000c101912 */
[----:B------:R-:W-:-:S03]  /*6a80*/  ISETP.GT.AND P2, PT, R5, 0x30, PT ;  /* 0x000000300500780c */ /* 0x000fc60003f44270 */
[----:B------:R-:W-:Y:S01]  /*6a90*/  IMAD.X R27, R4, 0x1, R37, P5 ;  /* 0x00000001041b7824 */ /* 0x000fe200028e0625 */
[----:B------:R-:W-:Y:S01]  /*6aa0*/  ISETP.GT.AND P5, PT, R44, RZ, P2 ;  /* 0x000000ff2c00720c */ /* 0x000fe200017a4270 */
[----:B------:R2:W-:Y:S01]  /*6ab0*/  @P3 STG.E desc[UR18][R22.64], R39 ;  /* 0x0000002716003986 */ /* 0x0005e2000c101912 */
[----:B------:R-:W-:Y:S01]  /*6ac0*/  ISETP.GT.AND P3, PT, R5, 0x31, PT ;  /* 0x000000310500780c */ /* 0x000fe20003f64270 */
[----:B0-----:R-:W-:Y:S02]  /*6ad0*/  IMAD.X R33, R25, 0x1, R29, P6 ;  /* 0x0000000119217824 */ /* 0x001fe400030e061d */
[-C--:B------:R-:W-:Y:S01]  /*6ae0*/  FMUL R37, R102, R13.reuse ;  /* 0x0000000d66257220 */ /* 0x080fe20000400000 */
[----:B------:R0:W-:Y:S01]  /*6af0*/  @P1 STG.E desc[UR18][R26.64], R43 ;  /* 0x0000002b1a001986 */ /* 0x0001e2000c101912 */
[----:B------:R-:W-:Y:S01]  /*6b00*/  ISETP.GT.AND P1, PT, R44, RZ, P3 ;  /* 0x000000ff2c00720c */ /* 0x000fe20001f24270 */
[----:B-1----:R-:W-:Y:S01]  /*6b10*/  FMUL R41, R104, R13 ;  /* 0x0000000d68297220 */ /* 0x002fe20000400000 */
[----:B------:R-:W-:-:S02]  /*6b20*/  IADD3 R34, P6, R24, R30, RZ ;  /* 0x0000001e18227210 */ /* 0x000fc40007fde0ff */
[C---:B------:R-:W-:Y:S02]  /*6b30*/  ISETP.GT.AND P2, PT, R44.reuse, 0x8, P2 ;  /* 0x000000082c00780c */ /* 0x040fe40001744270 */
[----:B------:R-:W-:Y:S01]  /*6b40*/  ISETP.GT.AND P3, PT, R44, 0x8, P3 ;  /* 0x000000082c00780c */ /* 0x000fe20001f64270 */
[----:B------:R1:W-:Y:S01]  /*6b50*/  @P5 STG.E desc[UR18][R32.64], R37 ;  /* 0x0000002520005986 */ /* 0x0003e2000c101912 */
[----:B--2---:R-:W-:Y:S01]  /*6b60*/  IADD3 R22, P5, R6, R28, RZ ;  /* 0x0000001c06167210 */ /* 0x004fe20007fbe0ff */
[----:B------:R-:W-:Y:S02]  /*6b70*/  IMAD.X R35, R25, 0x1, R31, P6 ;  /* 0x0000000119237824 */ /* 0x000fe400030e061f */
[-C--:B------:R-:W-:Y:S01]  /*6b80*/  FMUL R39, R106, R13.reuse ;  /* 0x0000000d6a277220 */ /* 0x080fe20000400000 */
[-C--:B0-----:R-:W-:Y:S01]  /*6b90*/  FMUL R43, R108, R13.reuse ;  /* 0x0000000d6c2b7220 */ /* 0x081fe20000400000 */
        /* <DEDUP_REMOVED lines=11> */
[-C--:B-1----:R-:W-:Y:S01]  /*6c50*/  FMUL R37, R110, R13.reuse ;  /* 0x0000000d6e257220 */ /* 0x082fe20000400000 */
[C---:B------:R-:W-:Y:S01]  /*6c60*/  ISETP.GT.AND P1, PT, R44.reuse, 0x8, P1 ;  /* 0x000000082c00780c */ /* 0x040fe20000f24270 */
[----:B------:R1:W-:Y:S01]  /*6c70*/  @P3 STG.E desc[UR18][R26.64], R43 ;  /* 0x0000002b1a003986 */ /* 0x0003e2000c101912 */
[----:B------:R-:W-:Y:S01]  /*6c80*/  ISETP.GT.AND P3, PT, R44, RZ, P2 ;  /* 0x000000ff2c00720c */ /* 0x000fe20001764270 */
[----:B0-----:R-:W-:Y:S01]  /*6c90*/  FMUL R41, R112, R13 ;  /* 0x0000000d70297220 */ /* 0x001fe20000400000 */
[----:B------:R-:W-:Y:S01]  /*6ca0*/  IMAD.X R31, R25, 0x1, R35, P6 ;  /* 0x00000001191f7824 */ /* 0x000fe200030e0623 */
[----:B------:R-:W-:-:S04]  /*6cb0*/  ISETP.GT.AND P2, PT, R44, 0x8, P2 ;  /* 0x000000082c00780c */ /* 0x000fc80001744270 */
[----:B------:R0:W-:Y:S01]  /*6cc0*/  @P5 STG.E desc[UR18][R28.64], R37 ;  /* 0x000000251c005986 */ /* 0x0001e2000c101912 */
[----:B--2---:R-:W-:Y:S01]  /*6cd0*/  IADD3 R22, P5, R6, R32, RZ ;  /* 0x0000002006167210 */ /* 0x004fe20007fbe0ff */
[-C--:B------:R-:W-:Y:S01]  /*6ce0*/  FMUL R39, R114, R13.reuse ;  /* 0x0000000d72277220 */ /* 0x080fe20000400000 */
[----:B------:R-:W-:Y:S01]  /*6cf0*/  IADD3 R32, P6, R24, R28, RZ ;  /* 0x0000001c18207210 */ /* 0x000fe20007fde0ff */
[-C--:B-1----:R-:W-:Y:S02]  /*6d00*/  FMUL R43, R116, R13.reuse ;  /* 0x0000000d742b7220 */ /* 0x082fe40000400000 */
        /* <DEDUP_REMOVED lines=18> */
[----:B--2---:R-:W-:Y:S01]  /*6e30*/  IADD3 R22, P5, R6, R28, RZ ;  /* 0x0000001c06167210 */ /* 0x004fe20007fbe0ff */
[-C--:B------:R-:W-:Y:S01]  /*6e40*/  FMUL R39, R122, R13.reuse ;  /* 0x0000000d7a277220 */ /* 0x080fe20000400000 */
[----:B------:R-:W-:Y:S01]  /*6e50*/  IADD3 R28, P6, R24, R32, RZ ;  /* 0x00000020181c7210 */ /* 0x000fe20007fde0ff */
[-C--:B0-----:R-:W-:Y:S02]  /*6e60*/  FMUL R43, R124, R13.reuse ;  /* 0x0000000d7c2b7220 */ /* 0x081fe40000400000 */
        /* <DEDUP_REMOVED lines=125> */
[----:B------:R-:W-:-:S05]  /*7640*/  IMAD.X R35, R25, 0x1, R31, P6 ;  /* 0x0000000119237824 */ /* 0x000fca00030e061f */
[----:B------:R1:W-:Y:S01]  /*7650*/  @P5 STG.E desc[UR18][R32.64], R37 ;  /* 0x0000002520005986 */ /* 0x0003e2000c101912 */
[----:B------:R-:W-:Y:S01]  /*7660*/  ISETP.GT.AND P5, PT, R44, 0x8, P1 ;  /* 0x000000082c00780c */ /* 0x000fe20000fa4270 */
[-C--:B--2---:R-:W-:Y:S01]  /*7670*/  FMUL R39, R170, R13.reuse ;  /* 0x0000000daa277220 */ /* 0x084fe20000400000 */
[----:B------:R-:W-:Y:S01]  /*7680*/  IADD3 R22, P1, R6, R28, RZ ;  /* 0x0000001c06167210 */ /* 0x000fe20007f3e0ff */
[----:B0-----:R-:W-:Y:S01]  /*7690*/  FMUL R43, R172, R13 ;  /* 0x0000000dac2b7220 */ /* 0x001fe20000400000 */
[----:B------:R-:W-:Y:S01]  /*76a0*/  IADD3 R28, P6, R24, R32, RZ ;  /* 0x00000020181c7210 */ /* 0x000fe20007fde0ff */
[----:B------:R-:W-:Y:S01]  /*76b0*/  @P2 STG.E desc[UR18][R34.64], R41 ;  /* 0x0000002922002986 */ /* 0x000fe2000c101912 */
[----:B------:R-:W-:Y:S01]  /*76c0*/  IADD3 R26, P2, R6, R30, RZ ;  /* 0x0000001e061a7210 */ /* 0x000fe20007f5e0ff */
[----:B------:R-:W-:Y:S01]  /*76d0*/  IMAD.X R23, R4, 0x1, R29, P1 ;  /* 0x0000000104177824 */ /* 0x000fe200008e061d */
[----:B------:R-:W-:Y:S01]  /*76e0*/  ISETP.GT.AND P1, PT, R5, 0x78, PT ;  /* 0x000000780500780c */ /* 0x000fe20003f24270 */
[----:B------:R-:W-:Y:S01]  /*76f0*/  IMAD.X R29, R25, 0x1, R33, P6 ;  /* 0x00000001191d7824 */ /* 0x000fe200030e0621 */
[----:B------:R-:W-:Y:S01]  /*7700*/  IADD3 R24, P6, R24, R34, RZ ;  /* 0x0000002218187210 */ /* 0x000fe20007fde0ff */
[----:B------:R-:W-:Y:S01]  /*7710*/  IMAD.X R27, R4, 0x1, R31, P2 ;  /* 0x00000001041b7824 */ /* 0x000fe200010e061f */
[----:B------:R0:W-:Y:S01]  /*7720*/  @P3 STG.E desc[UR18][R22.64], R39 ;  /* 0x0000002716003986 */ /* 0x0001e2000c101912 */
[----:B------:R-:W-:-:S02]  /*7730*/  IADD3 R30, P3, R6, R32, RZ ;  /* 0x00000020061e7210 */ /* 0x000fc40007f7e0ff */
[----:B------:R-:W-:Y:S01]  /*7740*/  ISETP.GT.AND P2, PT, R5, 0x79, PT ;  /* 0x000000790500780c */ /* 0x000fe20003f44270 */
[----:B------:R2:W-:Y:S01]  /*7750*/  @P5 STG.E desc[UR18][R26.64], R43 ;  /* 0x0000002b1a005986 */ /* 0x0005e2000c101912 */
[----:B------:R-:W-:Y:S01]  /*7760*/  ISETP.GT.AND P5, PT, R44, RZ, P1 ;  /* 0x000000ff2c00720c */ /* 0x000fe20000fa4270 */
[----:B------:R-:W-:Y:S01]  /*7770*/  IMAD.X R31, R4, 0x1, R33, P3 ;  /* 0x00000001041f7824 */ /* 0x000fe200018e0621 */
[C---:B------:R-:W-:Y:S01]  /*7780*/  ISETP.GT.AND P3, PT, R44.reuse, RZ, P2 ;  /* 0x000000ff2c00720c */ /* 0x040fe20001764270 */
[----:B------:R-:W-:Y:S01]  /*7790*/  IMAD.X R25, R25, 0x1, R35, P6 ;  /* 0x0000000119197824 */ /* 0x000fe200030e0623 */
[----:B------:R-:W-:Y:S01]  /*77a0*/  ISETP.GT.AND P1, PT, R44, 0x8, P1 ;  /* 0x000000082c00780c */ /* 0x000fe20000f24270 */
[-C--:B------:R-:W-:Y:S01]  /*77b0*/  FMUL R5, R174, R13.reuse ;  /* 0x0000000dae057220 */ /* 0x080fe20000400000 */
[----:B------:R-:W-:Y:S01]  /*77c0*/  ISETP.GT.AND P2, PT, R44, 0x8, P2 ;  /* 0x000000082c00780c */ /* 0x000fe20001744270 */
[-C--:B-1----:R-:W-:Y:S01]  /*77d0*/  FMUL R33, R178, R13.reuse ;  /* 0x0000000db2217220 */ /* 0x082fe20000400000 */
[----:B0-----:R-:W-:Y:S01]  /*77e0*/  IADD3 R22, P6, R6, R34, RZ ;  /* 0x0000002206167210 */ /* 0x001fe20007fde0ff */
[----:B--2---:R-:W-:-:S04]  /*77f0*/  FMUL R27, R176, R13 ;  /* 0x0000000db01b7220 */ /* 0x004fc80000400000 */
[----:B------:R-:W-:Y:S02]  /*7800*/  IMAD.X R23, R4, 0x1, R35, P6 ;  /* 0x0000000104177824 */ /* 0x000fe400030e0623 */
[----:B------:R-:W-:Y:S01]  /*7810*/  FMUL R35, R180, R13 ;  /* 0x0000000db4237220 */ /* 0x000fe20000400000 */
[----:B------:R0:W-:Y:S04]  /*7820*/  @P5 STG.E desc[UR18][R28.64], R5 ;  /* 0x000000051c005986 */ /* 0x0001e8000c101912 */
[----:B------:R0:W-:Y:S04]  /*7830*/  @P3 STG.E desc[UR18][R24.64], R27 ;  /* 0x0000001b18003986 */ /* 0x0001e8000c101912 */
[----:B------:R0:W-:Y:S04]  /*7840*/  @P1 STG.E desc[UR18][R30.64], R33 ;  /* 0x000000211e001986 */ /* 0x0001e8000c101912 */
[----:B------:R0:W-:Y:S02]  /*7850*/  @P2 STG.E desc[UR18][R22.64], R35 ;  /* 0x0000002316002986 */ /* 0x0001e4000c101912 */
.L_x_156:
[----:B------:R-:W-:Y:S05]  /*7860*/  BSYNC B0 ;  /* 0x0000000000007941 */ /* 0x000fea0003800000 */
.L_x_32:
[C---:B------:R-:W-:Y:S01]  /*7870*/  LEA R2, P1, R8.reuse, R2, 0x1 ;  /* 0x0000000208027211 */ /* 0x040fe200078208ff */
[----:B------:R-:W-:Y:S01]  /*7880*/  ULDC.64 UR6, c[0x0][0x750] ;  /* 0x0001d40000067ab9 */ /* 0x000fe20000000a00 */
[----:B---3--:R-:W-:Y:S01]  /*7890*/  IMAD.U32 R4, RZ, RZ, UR15 ;  /* 0x0000000fff047e24 */ /* 0x008fe2000f8e00ff */
[----:B------:R-:W-:Y:S01]  /*78a0*/  PRMT R16, RZ, 0x7610, R16 ;  /* 0x00007610ff107816 */ /* 0x000fe20000000010 */
[----:B------:R-:W-:Y:S01]  /*78b0*/  IMAD.MOV.U32 R6, RZ, RZ, -0x1 ;  /* 0xffffffffff067424 */ /* 0x000fe200078e00ff */
[----:B------:R-:W-:Y:S01]  /*78c0*/  LEA.HI.X R3, R8, R3, R0, 0x1, P1 ;  /* 0x0000000308037211 */ /* 0x000fe200008f0c00 */
[----:B------:R3:W-:Y:S01]  /*78d0*/  SYNCS.ARRIVE.TRANS64.A1T0 RZ, [R4+UR20], RZ ;  /* 0x000000ff04ff79a7 */ /* 0x0007e20008100014 */
[----:B------:R-:W-:Y:S01]  /*78e0*/  ISETP.GE.U32.AND P1, PT, R2, UR6, PT ;  /* 0x0000000602007c0c */ /* 0x000fe2000bf26070 */
[----:B0-----:R-:W-:-:S03]  /*78f0*/  IMAD.MOV.U32 R5, RZ, RZ, -0x1 ;  /* 0xffffffffff057424 */ /* 0x001fc600078e00ff */
[----:B------:R-:W-:Y:S01]  /*7900*/  ISETP.GE.U32.AND.EX P1, PT, R3, UR7, PT, P1 ;  /* 0x0000000703007c0c */ /* 0x000fe2000bf26110 */
[----:B---3--:R-:W-:-:S12]  /*7910*/  IMAD.MOV.U32 R4, RZ, RZ, -0x1 ;  /* 0xffffffffff047424 */ /* 0x008fd800078e00ff */
[----:B------:R-:W-:Y:S05]  /*7920*/  @P1 BRA `(.L_x_157) ;  /* 0x0000000400601947 */ /* 0x000fea0003800000 */
[----:B------:R-:W0:Y:S01]  /*7930*/  S2R R16, SR_CTAID.X ;  /* 0x0000000000107919 */ /* 0x000e220000002500 */
[----:B----4-:R-:W3:Y:S01]  /*7940*/  LDC.64 R26, c[0x0][0x728] ;  /* 0x0001ca00ff1a7b82 */ /* 0x010ee20000000a00 */
[----:B------:R-:W-:Y:S01]  /*7950*/  ULDC UR6, c[0x0][0x150] ;  /* 0x0000540000067ab9 */ /* 0x000fe20000000800 */
[----:B------:R-:W-:Y:S01]  /*7960*/  IMAD.MOV.U32 R24, RZ, RZ, R2 ;  /* 0x000000ffff187224 */ /* 0x000fe200078e0002 */
[----:B------:R-:W4:Y:S01]  /*7970*/  S2R R32, SR_CTAID.Y ;  /* 0x0000000000207919 */ /* 0x000f220000002600 */
[----:B------:R-:W-:-:S04]  /*7980*/  IMAD.MOV.U32 R25, RZ, RZ, R3 ;  /* 0x000000ffff197224 */ /* 0x000fc800078e0003 */
[----:B------:R-:W2:Y:S08]  /*7990*/  LDC R33, c[0x0][0x144] ;  /* 0x00005100ff217b82 */ /* 0x000eb00000000800 */
[----:B------:R-:W2:Y:S08]  /*79a0*/  LDC R6, c[0x0][0x730] ;  /* 0x0001cc00ff067b82 */ /* 0x000eb00000000800 */
[----:B-1----:R-:W1:Y:S01]  /*79b0*/  LDC.64 R30, c[0x0][0x720] ;  /* 0x0001c800ff1e7b82 */ /* 0x002e620000000a00 */
[----:B---3--:R-:W-:-:S04]  /*79c0*/  ISETP.NE.U32.AND P1, PT, R26, RZ, PT ;  /* 0x000000ff1a00720c */ /* 0x008fc80003f25070 */
[----:B------:R-:W-:Y:S02]  /*79d0*/  ISETP.NE.AND.EX P1, PT, R27, RZ, PT, P1 ;  /* 0x000000ff1b00720c */ /* 0x000fe40003f25310 */
[----:B0-----:R-:W-:-:S05]  /*79e0*/  I2FP.F32.U32 R4, R16 ;  /* 0x0000001000047245 */ /* 0x001fca0000201000 */
[----:B------:R-:W-:-:S04]  /*79f0*/  FMUL R4, R4, UR6 ;  /* 0x0000000604047c20 */ /* 0x000fc80008400000 */
[----:B------:R0:W3:Y:S02]  /*7a00*/  F2I.U32.TRUNC.NTZ R28, R4 ;  /* 0x00000004001c7305 */ /* 0x0000e4000020f000 */
[----:B--2-4-:R-:W-:Y:S05]  /*7a10*/  @!P1 BRA `(.L_x_158) ;  /* 0x0000000000289947 */ /* 0x014fea0003800000 */
[----:B------:R-:W2:Y:S02]  /*7a20*/  LDC R5, c[0x0][0x734] ;  /* 0x0001cd00ff057b82 */ /* 0x000ea40000000800 */
[----:B--2---:R-:W-:-:S05]  /*7a30*/  IADD3 R25, P1, R2, R5, RZ ;  /* 0x0000000502197210 */ /* 0x004fca0007f3e0ff */
[----:B------:R-:W-:-:S04]  /*7a40*/  IMAD.X R29, RZ, RZ, R3, P1 ;  /* 0x000000ffff1d7224 */ /* 0x000fc800008e0603 */
[----:B0-----:R-:W-:-:S04]  /*7a50*/  IMAD.WIDE.U32 R4, R29, R26, RZ ;  /* 0x0000001a1d047225 */ /* 0x001fc800078e00ff */
[----:B------:R-:W-:-:S04]  /*7a60*/  IMAD.WIDE.U32 R22, P1, R25, R27, R4 ;  /* 0x0000001b19167225 */ /* 0x000fc80007820004 */
[----:B------:R-:W-:-:S04]  /*7a70*/  IMAD.WIDE.U32 R4, R25, R26, RZ ;  /* 0x0000001a19047225 */ /* 0x000fc800078e00ff */
[----:B------:R-:W-:Y:S01]  /*7a80*/  IMAD.X R25, RZ, RZ, RZ, P1 ;  /* 0x000000ffff197224 */ /* 0x000fe200008e06ff */
[----:B------:R-:W-:Y:S01]  /*7a90*/  IADD3 RZ, P1, R5, R22, RZ ;  /* 0x0000001605ff7210 */ /* 0x000fe20007f3e0ff */
[----:B------:R-:W-:-:S04]  /*7aa0*/  IMAD.MOV.U32 R24, RZ, RZ, R23 ;  /* 0x000000ffff187224 */ /* 0x000fc800078e0017 */
[----:B------:R-:W-:-:S08]  /*7ab0*/  IMAD.WIDE.U32.X R24, R29, R27, R24, P1 ;  /* 0x0000001b1d187225 */ /* 0x000fd000008e0418 */
.L_x_158:
[----:B------:R-:W2:Y:S01]  /*7ac0*/  LDC.64 R36, c[0x0][0x740] ;  /* 0x0001d000ff247b82 */ /* 0x000ea20000000a00 */
[-CC-:B------:R-:W-:Y:S01]  /*7ad0*/  SHF.R.U64 R18, R24, R6.reuse, R25.reuse ;  /* 0x0000000618127219 */ /* 0x180fe20000001219 */
[----:B---3--:R-:W-:Y:S01]  /*7ae0*/  IMAD.MOV R28, RZ, RZ, -R28 ;  /* 0x000000ffff1c7224 */ /* 0x008fe200078e0a1c */
[----:B0-----:R-:W-:Y:S01]  /*7af0*/  SHF.R.U32.HI R4, RZ, R6, R25 ;  /* 0x00000006ff047219 */ /* 0x001fe20000011619 */
[----:B------:R-:W-:Y:S01]  /*7b00*/  ULDC UR6, c[0x0][0x154] ;  /* 0x0000550000067ab9 */ /* 0x000fe20000000800 */
[----:B------:R-:W-:Y:S01]  /*7b10*/  IADD3 R23, P1, RZ, -R18, RZ ;  /* 0x80000012ff177210 */ /* 0x000fe20007f3e0ff */
[----:B------:R-:W-:Y:S02]  /*7b20*/  IMAD R33, R33, R28, R16 ;  /* 0x0000001c21217224 */ /* 0x000fe400078e0210 */
[----:B------:R-:W0:Y:S01]  /*7b30*/  LDC R20, c[0x0][0x718] ;  /* 0x0001c600ff147b82 */ /* 0x000e220000000800 */
[----:B------:R-:W-:Y:S02]  /*7b40*/  IMAD.MOV.U32 R25, RZ, RZ, 0x1 ;  /* 0x00000001ff197424 */ /* 0x000fe400078e00ff */
[----:B------:R-:W-:-:S04]  /*7b50*/  IMAD.X R5, RZ, RZ, ~R4, P1 ;  /* 0x000000ffff057224 */ /* 0x000fc800008e0e04 */
[-C--:B-1----:R-:W-:Y:S01]  /*7b60*/  IMAD R6, R5, R30.reuse, RZ ;  /* 0x0000001e05067224 */ /* 0x082fe200078e02ff */
[----:B------:R-:W1:Y:S01]  /*7b70*/  LDC R24, c[0x0][0x708] ;  /* 0x0001c200ff187b82 */ /* 0x000e620000000800 */
[----:B------:R-:W-:-:S04]  /*7b80*/  IMAD.WIDE.U32 R4, R23, R30, R2 ;  /* 0x0000001e17047225 */ /* 0x000fc800078e0002 */
[----:B------:R-:W-:Y:S01]  /*7b90*/  IMAD R23, R23, R31, R6 ;  /* 0x0000001f17177224 */ /* 0x000fe200078e0206 */
[----:B------:R-:W-:Y:S02]  /*7ba0*/  I2FP.F32.U32 R6, R32 ;  /* 0x0000002000067245 */ /* 0x000fe40000201000 */
[----:B------:R-:W3:Y:S01]  /*7bb0*/  LDC R34, c[0x0][0x758] ;  /* 0x0001d600ff227b82 */ /* 0x000ee20000000800 */
[----:B------:R-:W-:Y:S01]  /*7bc0*/  IMAD.IADD R5, R5, 0x1, R23 ;  /* 0x0000000105057824 */ /* 0x000fe200078e0217 */
[----:B--2---:R-:W-:Y:S01]  /*7bd0*/  ISETP.NE.U32.AND P1, PT, R36, RZ, PT ;  /* 0x000000ff2400720c */ /* 0x004fe20003f25070 */
[----:B------:R-:W-:Y:S01]  /*7be0*/  FMUL R22, R6, UR6 ;  /* 0x0000000606167c20 */ /* 0x000fe20008400000 */
[----:B------:R-:W-:Y:S02]  /*7bf0*/  IMAD.MOV.U32 R23, RZ, RZ, -0x1 ;  /* 0xffffffffff177424 */ /* 0x000fe400078e00ff */
[----:B------:R-:W-:Y:S01]  /*7c00*/  ISETP.NE.AND.EX P1, PT, R37, RZ, PT, P1 ;  /* 0x000000ff2500720c */ /* 0x000fe20003f25310 */
[----:B------:R2:W4:Y:S01]  /*7c10*/  F2I.U32.TRUNC.NTZ R26, R22 ;  /* 0x00000016001a7305 */ /* 0x000522000020f000 */
[----:B------:R-:W2:Y:S01]  /*7c20*/  LDC R29, c[0x0][0x148] ;  /* 0x00005200ff1d7b82 */ /* 0x000ea20000000800 */
[----:B0-----:R-:W-:-:S02]  /*7c30*/  SHF.R.U64 R16, R4, R20, R5 ;  /* 0x0000001404107219 */ /* 0x001fc40000001205 */
[----:B------:R-:W-:-:S05]  /*7c40*/  SHF.R.U32.HI R5, RZ, R20, R5 ;  /* 0x00000014ff057219 */ /* 0x000fca0000011605 */
[----:B------:R-:W0:Y:S01]  /*7c50*/  LDC R28, c[0x0][0x700] ;  /* 0x0001c000ff1c7b82 */ /* 0x000e220000000800 */
[-CC-:B-1----:R-:W-:Y:S02]  /*7c60*/  SHF.R.U64 R6, R16, R24.reuse, R5.reuse ;  /* 0x0000001810067219 */ /* 0x182fe40000001205 */
[----:B------:R-:W-:-:S05]  /*7c70*/  SHF.R.U32.HI R5, RZ, R24, R5 ;  /* 0x00000018ff057219 */ /* 0x000fca0000011605 */
[----:B------:R-:W1:Y:S01]  /*7c80*/  LDC R30, c[0x0][0x748] ;  /* 0x0001d200ff1e7b82 */ /* 0x000e620000000800 */
[-CC-:B---3--:R-:W-:Y:S02]  /*7c90*/  SHF.R.U64 R20, R6, R34.reuse, R5.reuse ;  /* 0x0000002206147219 */ /* 0x188fe40000001205 */
[-C--:B------:R-:W-:Y:S02]  /*7ca0*/  SHF.L.U32 R23, R23, R34.reuse, RZ ;  /* 0x0000002217177219 */ /* 0x080fe400000006ff */
[-C--:B------:R-:W-:Y:S01]  /*7cb0*/  SHF.R.U32.HI R5, RZ, R34.reuse, R5 ;  /* 0x00000022ff057219 */ /* 0x080fe20000011605 */
[----:B------:R-:W-:Y:S01]  /*7cc0*/  IMAD.MOV.U32 R4, RZ, RZ, R20 ;  /* 0x000000ffff047224 */ /* 0x000fe200078e0014 */
[----:B------:R-:W-:Y:S01]  /*7cd0*/  SHF.L.U32 R34, R25, R34, RZ ;  /* 0x0000002219227219 */ /* 0x000fe200000006ff */
[----:B------:R-:W3:Y:S01]  /*7ce0*/  LDC R35, c[0x0][0x738] ;  /* 0x0001ce00ff237b82 */ /* 0x000ee20000000800 */
[----:B------:R-:W-:-:S07]  /*7cf0*/  LOP3.LUT R31, RZ, R23, RZ, 0x33, !PT ;  /* 0x00000017ff1f7212 */ /* 0x000fce00078e33ff */
[----:B------:R-:W0:Y:S01]  /*7d00*/  LDC R38, c[0x0][0x710] ;  /* 0x0001c400ff267b82 */ /* 0x000e220000000800 */
[----:B----4-:R-:W-:Y:S05]  /*7d10*/  @!P1 BRA `(.L_x_159) ;  /* 0x0000000000289947 */ /* 0x010fea0003800000 */
[----:B------:R-:W4:Y:S02]  /*7d20*/  LDC R25, c[0x0][0x74c] ;  /* 0x0001d300ff197b82 */ /* 0x000f240000000800 */
[----:B----4-:R-:W-:-:S05]  /*7d30*/  IADD3 R25, P1, R20, R25, RZ ;  /* 0x0000001914197210 */ /* 0x010fca0007f3e0ff */
[----:B------:R-:W-:-:S04]  /*7d40*/  IMAD.X R27, RZ, RZ, R5, P1 ;  /* 0x000000ffff1b7224 */ /* 0x000fc800008e0605 */
[----:B------:R-:W-:-:S04]  /*7d50*/  IMAD.WIDE.U32 R4, R27, R36, RZ ;  /* 0x000000241b047225 */ /* 0x000fc800078e00ff */
[----:B--2---:R-:W-:-:S04]  /*7d60*/  IMAD.WIDE.U32 R22, P1, R25, R37, R4 ;  /* 0x0000002519167225 */ /* 0x004fc80007820004 */
[----:B------:R-:W-:-:S04]  /*7d70*/  IMAD.WIDE.U32 R4, R25, R36, RZ ;  /* 0x0000002419047225 */ /* 0x000fc800078e00ff */
[----:B------:R-:W-:Y:S01]  /*7d80*/  IMAD.X R25, RZ, RZ, RZ, P1 ;  /* 0x000000ffff197224 */ /* 0x000fe200008e06ff */
[----:B------:R-:W-:Y:S01]  /*7d90*/  IADD3 RZ, P1, R5, R22, RZ ;  /* 0x0000001605ff7210 */ /* 0x000fe20007f3e0ff */
[----:B------:R-:W-:-:S04]  /*7da0*/  IMAD.MOV.U32 R24, RZ, RZ, R23 ;  /* 0x000000ffff187224 */ /* 0x000fc800078e0017 */
[----:B------:R-:W-:-:S08]  /*7db0*/  IMAD.WIDE.U32.X R4, R27, R37, R24, P1 ;  /* 0x000000251b047225 */ /* 0x000fd000008e0418 */
.L_x_159:
[----:B-1----:R-:W-:Y:S01]  /*7dc0*/  SHF.R.U64 R4, R4, R30, R5 ;  /* 0x0000001e04047219 */ /* 0x002fe20000001205 */
[----:B0-----:R-:W-:Y:S01]  /*7dd0*/  VIADD R25, R28, 0xffffffff ;  /* 0xffffffff1c197836 */ /* 0x001fe20000000000 */
[----:B------:R-:W-:Y:S01]  /*7de0*/  LOP3.LUT R23, R6, R31, RZ, 0xc0, !PT ;  /* 0x0000001f06177212 */ /* 0x000fe200078ec0ff */
[----:B------:R-:W-:Y:S02]  /*7df0*/  IMAD.MOV R26, RZ, RZ, -R26 ;  /* 0x000000ffff1a7224 */ /* 0x000fe400078e0a1a */
[----:B------:R-:W-:Y:S02]  /*7e00*/  IMAD.MOV R5, RZ, RZ, -R4 ;  /* 0x000000ffff057224 */ /* 0x000fe400078e0a04 */
[----:B------:R-:W-:Y:S01]  /*7e10*/  IMAD R6, R34, R4, R23 ;  /* 0x0000000422067224 */ /* 0x000fe200078e0217 */
[----:B------:R-:W-:Y:S01]  /*7e20*/  LOP3.LUT R23, R16, R25, RZ, 0xc0, !PT ;  /* 0x0000001910177212 */ /* 0x000fe200078ec0ff */
[----:B--2---:R-:W-:Y:S02]  /*7e30*/  @P4 IMAD R33, R29, R26, R32 ;  /* 0x0000001a1d214224 */ /* 0x004fe400078e0220 */
[----:B---3--:R-:W-:-:S02]  /*7e40*/  IMAD R4, R5, R35, R20 ;  /* 0x0000002305047224 */ /* 0x008fc400078e0214 */
[----:B------:R-:W-:Y:S02]  /*7e50*/  IMAD R6, R6, R38, R33 ;  /* 0x0000002606067224 */ /* 0x000fe400078e0221 */
[----:B------:R-:W-:Y:S02]  /*7e60*/  IMAD R23, R4, R28, R23 ;  /* 0x0000001c04177224 */ /* 0x000fe400078e0217 */
[----:B------:R-:W-:Y:S02]  /*7e70*/  IMAD.MOV.U32 R16, RZ, RZ, 0x1 ;  /* 0x00000001ff107424 */ /* 0x000fe400078e00ff */
[----:B------:R-:W-:Y:S01]  /*7e80*/  IMAD.MOV.U32 R4, RZ, RZ, R18 ;  /* 0x000000ffff047224 */ /* 0x000fe200078e0012 */
[----:B------:R-:W-:Y:S02]  /*7e90*/  SEL R5, R23, R6, !P4 ;  /* 0x0000000617057207 */ /* 0x000fe40006000000 */
[----:B------:R-:W-:-:S07]  /*7ea0*/  SEL R6, R6, R23, !P4 ;  /* 0x0000001706067207 */ /* 0x000fce0006000000 */
.L_x_157:
[----:B------:R-:W-:Y:S02]  /*7eb0*/  LOP3.LUT P1, RZ, R16, 0xff, RZ, 0xc0, !PT ;  /* 0x000000ff10ff7812 */ /* 0x000fe4000782c0ff */
[----:B------:R-:W-:-:S11]  /*7ec0*/  LOP3.LUT R89, R89, 0x1, RZ, 0x3c, !PT ;  /* 0x0000000159597812 */ /* 0x000fd600078e3cff */
[----:B------:R-:W-:Y:S05]  /*7ed0*/  @P1 BRA `(.L_x_160) ;  /* 0xffffff9800801947 */ /* 0x000fea000383ffff */
[----:B------:R-:W-:Y:S05]  /*7ee0*/  EXIT ;  /* 0x000000000000794d */ /* 0x000fea0003800000 */
.L_x_18:
[----:B------:R-:W-:-:S08]  /*7ef0*/  ISETP.NE.AND P0, PT, R15, RZ, PT ;  /* 0x000000ff0f00720c */ /* 0x000fd00003f05270 */
[----:B--23-5:R-:W0:-:S00]  /*7f00*/  USETMAXREG.DEALLOC.CTAPOOL 0x28 ;  /* 0x00000028000079c8 */ /* 0x02ce0000080e0500 */
[----:B------:R-:W-:Y:S05]  /*7f10*/  @P0 EXIT ;  /* 0x000000000000094d */ /* 0x000fea0003800000 */
[----:B0-----:R-:W-:Y:S01]  /*7f20*/  LOP3.LUT P0, RZ, R18, 0xff, RZ, 0xc0, !PT ;  /* 0x000000ff12ff7812 */ /* 0x001fe2000780c0ff */
[----:B------:R-:W-:Y:S02]  /*7f30*/  IMAD.MOV.U32 R12, RZ, RZ, 0x1 ;  /* 0x00000001ff0c7424 */ /* 0x000fe400078e00ff */
[----:B------:R-:W-:-:S10]  /*7f40*/  IMAD.MOV.U32 R13, RZ, RZ, RZ ;  /* 0x000000ffff0d7224 */ /* 0x000fd400078e00ff */
[----:B------:R-:W-:Y:S05]  /*7f50*/  @!P0 BRA `(.L_x_161) ;  /* 0x0000000c00708947 */ /* 0x000fea0003800000 */
[----:B------:R-:W0:Y:S01]  /*7f60*/  S2R R17, SR_CgaCtaId ;  /* 0x0000000000117919 */ /* 0x000e220000008800 */
[----:B------:R-:W-:Y:S01]  /*7f70*/  LOP3.LUT P0, RZ, R10, 0x1f, RZ, 0xc0, !PT ;  /* 0x0000001f0aff7812 */ /* 0x000fe2000780c0ff */
[----:B------:R-:W-:Y:S01]  /*7f80*/  ULDC UR5, c[0x0][0x758] ;  /* 0x0001d60000057ab9 */ /* 0x000fe20000000800 */
[----:B------:R-:W-:Y:S01]  /*7f90*/  UMOV UR6, 0xffffffff ;  /* 0xffffffff00067882 */ /* 0x000fe20000000000 */
[----:B------:R-:W-:Y:S01]  /*7fa0*/  BSSY B0, `(.L_x_161) ;  /* 0x00000d7000007945 */ /* 0x000fe20003800000 */
[----:B------:R-:W-:Y:S01]  /*7fb0*/  USHF.L.U32 UR6, UR6, UR5, URZ ;  /* 0x0000000506067299 */ /* 0x000fe2000800063f */
[C---:B------:R-:W-:Y:S01]  /*7fc0*/  ISETP.NE.AND P2, PT, R11.reuse, RZ, PT ;  /* 0x000000ff0b00720c */ /* 0x040fe20003f45270 */
[----:B------:R-:W-:Y:S01]  /*7fd0*/  IMAD.MOV.U32 R15, RZ, RZ, 0x1 ;  /* 0x00000001ff0f7424 */ /* 0x000fe200078e00ff */
[----:B------:R-:W-:Y:S01]  /*7fe0*/  ISETP.NE.OR P0, PT, R11, RZ, !P0 ;  /* 0x000000ff0b00720c */ /* 0x000fe20004705670 */
[----:B------:R-:W-:Y:S01]  /*7ff0*/  IMAD.MOV.U32 R13, RZ, RZ, RZ ;  /* 0x000000ffff0d7224 */ /* 0x000fe200078e00ff */
[----:B------:R-:W-:Y:S01]  /*8000*/  LOP3.LUT R14, R7, 0x2, RZ, 0xfc, !PT ;  /* 0x00000002070e7812 */ /* 0x000fe200078efcff */
[----:B------:R-:W-:Y:S01]  /*8010*/  ULDC UR4, c[0x0][0x700] ;  /* 0x0001c00000047ab9 */ /* 0x000fe20000000800 */
[----:B------:R-:W-:Y:S01]  /*8020*/  UMOV UR7, 0x1 ;  /* 0x0000000100077882 */ /* 0x000fe20000000000 */
[----:B------:R-:W-:-:S02]  /*8030*/  UIADD3 UR21, UR14, 0x1, URZ ;  /* 0x000000010e157890 */ /* 0x000fc4000fffe03f */
[----:B------:R-:W-:Y:S02]  /*8040*/  UIADD3 UR4, UR4, -0x1, URZ ;  /* 0xffffffff04047890 */ /* 0x000fe4000fffe03f */
[----:B------:R-:W-:Y:S02]  /*8050*/  USHF.L.U32 UR5, UR7, UR5, URZ ;  /* 0x0000000507057299 */ /* 0x000fe4000800063f */
[----:B------:R-:W-:Y:S01]  /*8060*/  ULOP3.LUT UR6, URZ, UR6, URZ, 0x33, !UPT ;  /* 0x000000063f067292 */ /* 0x000fe2000f8e333f */
[----:B------:R-:W-:Y:S01]  /*8070*/  ULDC.64 UR32, c[0x0][0x198] ;  /* 0x0000660000207ab9 */ /* 0x000fe20000000a00 */
[C---:B0-----:R-:W-:Y:S02]  /*8080*/  IMAD.SHL.U32 R12, R17.reuse, 0x20, RZ ;  /* 0x00000020110c7824 */ /* 0x041fe400078e00ff */
[C---:B------:R-:W-:Y:S02]  /*8090*/  IMAD.SHL.U32 R16, R17.reuse, 0x400, RZ ;  /* 0x0000040011107824 */ /* 0x040fe400078e00ff */
[----:B------:R-:W-:Y:S01]  /*80a0*/  IMAD.SHL.U32 R17, R17, 0x100, RZ ;  /* 0x0000010011117824 */ /* 0x000fe200078e00ff */
[----:B------:R-:W-:Y:S01]  /*80b0*/  R2UR UR10, R12 ;  /* 0x000000000c0a72ca */ /* 0x000fe200000e0000 */
[----:B------:R-:W-:Y:S01]  /*80c0*/  IMAD.MOV.U32 R12, RZ, RZ, 0x1 ;  /* 0x00000001ff0c7424 */ /* 0x000fe200078e00ff */
[----:B------:R-:W-:-:S02]  /*80d0*/  LOP3.LUT R16, R16, 0x400, RZ, 0xc0, !PT ;  /* 0x0000040010107812 */ /* 0x000fc400078ec0ff */
[----:B------:R-:W-:-:S09]  /*80e0*/  LOP3.LUT R17, R17, 0x100, RZ, 0xc0, !PT ;  /* 0x0000010011117812 */ /* 0x000fd200078ec0ff */
[----:B------:R-:W-:-:S12]  /*80f0*/  ULOP3.LUT UR10, UR10, 0x20, URZ, 0xc0, !UPT ;  /* 0x000000200a0a7892 */ /* 0x000fd8000f8ec03f */
.L_x_173:
[----:B------:R-:W-:-:S03]  /*8100*/  UMOV UR7, 0xffffffff ;  /* 0xffffffff00077882 */ /* 0x000fc60000000000 */
[----:B------:R-:W-:Y:S05]  /*8110*/  BRA.DIV UR7, `(.L_x_162) ;  /* 0x0000001a076c7947 */ /* 0x000fea000b800000 */
[----:B------:R-:W-:-:S13]  /*8120*/  ELECT P1, URZ, PT ;  /* 0x00000000003f782f */ /* 0x000fda0003820000 */
.L_x_203:
[----:B------:R-:W0:Y:S01]  /*8130*/  LDC R10, c[0x0][0x604] ;  /* 0x00018100ff0a7b82 */ /* 0x000e220000000800 */
[----:B------:R-:W-:Y:S01]  /*8140*/  BSSY B1, `(.L_x_163) ;  /* 0x0000046000017945 */ /* 0x000fe20003800000 */
[----:B0-----:R-:W-:-:S13]  /*8150*/  ISETP.LT.OR P1, PT, R10, 0x1, !P1 ;  /* 0x000000010a00780c */ /* 0x001fda0004f21670 */
[----:B------:R-:W-:Y:S05]  /*8160*/  @P1 BRA `(.L_x_164) ;  /* 0x00000004000c1947 */ /* 0x000fea0003800000 */
[----:B------:R-:W-:Y:S01]  /*8170*/  IMAD.SHL.U32 R19, R5, 0x80, RZ ;  /* 0x0000008005137824 */ /* 0x000fe200078e00ff */
[----:B------:R-:W-:Y:S02]  /*8180*/  LEA R26, R6, UR10, 0x6 ;  /* 0x0000000a061a7c11 */ /* 0x000fe4000f8e30ff */
[----:B------:R-:W-:Y:S01]  /*8190*/  CS2R R22, SRZ ;  /* 0x0000000000167805 */ /* 0x000fe2000001ff00 */
[----:B------:R-:W-:Y:S02]  /*81a0*/  IMAD.U32 R24, RZ, RZ, UR21 ;  /* 0x00000015ff187e24 */ /* 0x000fe4000f8e00ff */
[----:B------:R-:W-:Y:S02]  /*81b0*/  IMAD.MOV.U32 R5, RZ, RZ, R12 ;  /* 0x000000ffff057224 */ /* 0x000fe400078e000c */
[----:B------:R-:W-:Y:S02]  /*81c0*/  IMAD.MOV.U32 R10, RZ, RZ, R13 ;  /* 0x000000ffff0a7224 */ /* 0x000fe400078e000d */
[----:B------:R-:W-:-:S07]  /*81d0*/  IMAD.MOV.U32 R25, RZ, RZ, RZ ;  /* 0x000000ffff197224 */ /* 0x000fce00078e00ff */
.L_x_168:
[----:B------:R-:W0:Y:S01]  /*81e0*/  S2R R18, SR_CgaCtaId ;  /* 0x0000000000127919 */ /* 0x000e220000008800 */
[----:B------:R-:W-:-:S04]  /*81f0*/  MOV R11, 0x400 ;  /* 0x00000400000b7802 */ /* 0x000fc80000000f00 */
[----:B0-----:R-:W-:Y:S02]  /*8200*/  LEA R21, R18, R11, 0x18 ;  /* 0x0000000b12157211 */ /* 0x001fe400078ec0ff */
[----:B------:R-:W-:Y:S01]  /*8210*/  SHF.L.U32 R11, R5, 0x1f, RZ ;  /* 0x0000001f050b7819 */ /* 0x000fe200000006ff */
[----:B------:R-:W0:Y:S02]  /*8220*/  @!P2 LDC R18, c[0x0][0x640] ;  /* 0x00019000ff12ab82 */ /* 0x000e240000000800 */
[----:B------:R-:W-:-:S04]  /*8230*/  IMAD R20, R10, 0x8, R21 ;  /* 0x000000080a147824 */ /* 0x000fc800078e0215 */
[----:B------:R-:W1:Y:S02]  /*8240*/  SYNCS.PHASECHK.TRANS64.TRYWAIT P1, [R20+URZ+0xa8], R11 ;  /* 0x0000a80b140075a7 */ /* 0x000e64000802017f */
[----:B-1----:R-:W-:Y:S05]  /*8250*/  @!P1 BRA `(.L_x_165) ;  /* 0x00000018003c9947 */ /* 0x002fea0003800000 */
.L_x_204:
[----:B-1----:R-:W-:Y:S01]  /*8260*/  PRMT R11, R14, 0x9910, RZ ;  /* 0x000099100e0b7816 */ /* 0x002fe200000000ff */
[----:B0-----:R0:W-:Y:S03]  /*8270*/  @!P2 SYNCS.ARRIVE.TRANS64 RZ, [R20+URZ], R18 ;  /* 0x0000001214ffa9a7 */ /* 0x0011e6000800003f */
[----:B------:R-:W-:-:S13]  /*8280*/  ISETP.NE.AND P1, PT, R11, 0x2, PT ;  /* 0x000000020b00780c */ /* 0x000fda0003f25270 */
[----:B0-----:R-:W-:Y:S05]  /*8290*/  @P1 BRA `(.L_x_166) ;  /* 0x0000000000041947 */ /* 0x001fea0003800000 */
[----:B------:R-:W-:Y:S01]  /*82a0*/  BPT.TRAP 0x1 ;  /* 0x000000040000795c */ /* 0x000fe20000300000 */
.L_x_166:
[----:B------:R-:W-:Y:S05]  /*82b0*/  @P0 BRA `(.L_x_167) ;  /* 0x0000000000040947 */ /* 0x000fea0003800000 */
[----:B------:R-:W-:Y:S01]  /*82c0*/  BPT.TRAP 0x1 ;  /* 0x000000040000795c */ /* 0x000fe20000300000 */
.L_x_167:
[C---:B------:R-:W-:Y:S01]  /*82d0*/  IMAD R11, R10.reuse, 0x800, R16 ;  /* 0x000008000a0b7824 */ /* 0x040fe200078e0210 */
[----:B------:R-:W-:Y:S01]  /*82e0*/  R2UR UR7, R21 ;  /* 0x00000000150772ca */ /* 0x000fe200000e0000 */
[----:B------:R-:W-:Y:S01]  /*82f0*/  IMAD R21, R10, 0x2000, R21 ;  /* 0x000020000a157824 */ /* 0x000fe200078e0215 */
[----:B------:R-:W-:Y:S01]  /*8300*/  R2UR UR25, R20 ;  /* 0x00000000141972ca */ /* 0x000fe200000e0000 */
[----:B------:R-:W-:Y:S01]  /*8310*/  VIADD R24, R24, 0xffffffff ;  /* 0xffffffff18187836 */ /* 0x000fe20000000000 */
[----:B------:R-:W-:Y:S01]  /*8320*/  R2UR UR24, R11 ;  /* 0x000000000b1872ca */ /* 0x000fe200000e0000 */
[----:B------:R-:W-:Y:S01]  /*8330*/  IMAD R11, R10, 0x200, R17 ;  /* 0x000002000a0b7824 */ /* 0x000fe200078e0211 */
[----:B------:R-:W-:Y:S01]  /*8340*/  R2UR UR16, R21 ;  /* 0x00000000151072ca */ /* 0x000fe200000e0000 */
[----:B------:R-:W-:Y:S01]  /*8350*/  UIADD3 UR22, UP0, UR32, 0xf0, URZ ;  /* 0x000000f020167890 */ /* 0x000fe2000ff1e03f */
[----:B------:R-:W-:Y:S01]  /*8360*/  R2UR UR28, R4 ;  /* 0x00000000041c72ca */ /* 0x000fe200000e0000 */
[----:B------:R-:W-:Y:S01]  /*8370*/  UIADD3 UR34, UP1, UR32, 0x1f0, URZ ;  /* 0x000001f020227890 */ /* 0x000fe2000ff3e03f */
[----:B------:R-:W-:Y:S01]  /*8380*/  R2UR UR8, R11 ;  /* 0x000000000b0872ca */ /* 0x000fe200000e0000 */
[----:B------:R-:W-:Y:S01]  /*8390*/  UIADD3 UR36, UP2, UR32, 0x2f0, URZ ;  /* 0x000002f020247890 */ /* 0x000fe2000ff5e03f */
[----:B------:R-:W-:Y:S01]  /*83a0*/  R2UR UR26, R23 ;  /* 0x00000000171a72ca */ /* 0x000fe200000e0000 */
[----:B------:R-:W-:Y:S01]  /*83b0*/  UIADD3.X UR23, URZ, UR33, URZ, UP0, !UPT ;  /* 0x000000213f177290 */ /* 0x000fe200087fe43f */
[----:B------:R-:W-:Y:S01]  /*83c0*/  R2UR UR27, R26 ;  /* 0x000000001a1b72ca */ /* 0x000fe200000e0000 */
[----:B------:R-:W-:Y:S01]  /*83d0*/  UIADD3.X UR35, URZ, UR33, URZ, UP1, !UPT ;  /* 0x000000213f237290 */ /* 0x000fe20008ffe43f */
[----:B------:R-:W-:Y:S01]  /*83e0*/  R2UR UR11, R6 ;  /* 0x00000000060b72ca */ /* 0x000fe200000e0000 */
[----:B------:R-:W-:Y:S01]  /*83f0*/  UIADD3 UR24, UR7, 0x280, UR24 ;  /* 0x0000028007187890 */ /* 0x000fe2000fffe018 */
[----:B------:R-:W-:Y:S01]  /*8400*/  R2UR UR12, R25 ;  /* 0x00000000190c72ca */ /* 0x000fe200000e0000 */
[----:B------:R-:W-:Y:S01]  /*8410*/  VIADD R10, R10, 0x1 ;  /* 0x000000010a0a7836 */ /* 0x000fe20000000000 */
[----:B------:R-:W-:Y:S01]  /*8420*/  R2UR UR18, R22 ;  /* 0x00000000161272ca */ /* 0x000fe200000e0000 */
[----:B------:R-:W-:Y:S01]  /*8430*/  UIADD3.X UR37, URZ, UR33, URZ, UP2, !UPT ;  /* 0x000000213f257290 */ /* 0x000fe200097fe43f */
[----:B------:R-:W-:Y:S01]  /*8440*/  R2UR UR19, R19 ;  /* 0x00000000131372ca */ /* 0x000fe200000e0000 */
[----:B------:R-:W-:Y:S01]  /*8450*/  UIADD3 UR8, UR7, 0x34a80, UR8 ;  /* 0x00034a8007087890 */ /* 0x000fe2000fffe008 */
[----:B------:R-:W-:Y:S01]  /*8460*/  ISETP.GT.AND P3, PT, R24, 0x1, PT ;  /* 0x000000011800780c */ /* 0x000fe20003f64270 */
[----:B------:R-:W-:Y:S01]  /*8470*/  UIADD3 UR16, UR16, 0xaa80, URZ ;  /* 0x0000aa8010107890 */ /* 0x000fe2000fffe03f */
[C---:B------:R-:W-:Y:S01]  /*8480*/  ISETP.NE.AND P1, PT, R10.reuse, 0x15, PT ;  /* 0x000000150a00780c */ /* 0x040fe20003f25270 */
[----:B------:R-:W-:Y:S01]  /*8490*/  UMOV UR15, 0x30000 ;  /* 0x00030000000f7882 */ /* 0x000fe20000000000 */
[----:B------:R-:W-:Y:S01]  /*84a0*/  UMOV UR30, 0x0 ;  /* 0x00000000001e7882 */ /* 0x000fe20000000000 */
[----:B------:R-:W-:Y:S01]  /*84b0*/  UMOV UR31, 0x10000000 ;  /* 0x10000000001f7882 */ /* 0x000fe20000000000 */
[----:B------:R-:W-:Y:S01]  /*84c0*/  UMOV UR9, UR25 ;  /* 0x0000001900097c82 */ /* 0x000fe20008000000 */
[----:B------:R-:W-:Y:S01]  /*84d0*/  UMOV UR13, UR28 ;  /* 0x0000001c000d7c82 */ /* 0x000fe20008000000 */
[----:B------:R-:W-:Y:S01]  /*84e0*/  UMOV UR17, UR25 ;  /* 0x0000001900117c82 */ /* 0x000fe20008000000 */
[----:B------:R0:W-:Y:S01]  /*84f0*/  UTMALDG.3D.MULTICAST [UR24], [UR22], UR15, desc[UR30] ;  /* 0x00001e18160073b4 */ /* 0x0001e2000801180f */
[----:B------:R-:W-:Y:S01]  /*8500*/  UMOV UR20, UR28 ;  /* 0x0000001c00147c82 */ /* 0x000fe20008000000 */
[----:B------:R-:W-:Y:S01]  /*8510*/  SEL R18, RZ, 0x1, P1 ;  /* 0x00000001ff127807 */ /* 0x000fe20000800000 */
[----:B------:R-:W-:Y:S01]  /*8520*/  VIADD R25, R25, 0x1 ;  /* 0x0000000119197836 */ /* 0x000fe20000000000 */
[----:B------:R-:W-:Y:S01]  /*8530*/  SEL R10, R10, RZ, P1 ;  /* 0x000000ff0a0a7207 */ /* 0x000fe20000800000 */
[----:B------:R-:W-:Y:S01]  /*8540*/  VIADD R23, R23, 0x20 ;  /* 0x0000002017177836 */ /* 0x000fe20000000000 */
[----:B------:R-:W-:Y:S01]  /*8550*/  LOP3.LUT R5, R5, R18, RZ, 0x3c, !PT ;  /* 0x0000001205057212 */ /* 0x000fe200078e3cff */
[----:B------:R-:W-:Y:S01]  /*8560*/  VIADD R22, R22, 0x40 ;  /* 0x0000004016167836 */ /* 0x000fe20000000000 */
[----:B------:R0:W-:Y:S01]  /*8570*/  UTMALDG.4D.MULTICAST [UR8], [UR34], UR15, desc[UR30] ;  /* 0x00001e08220073b4 */ /* 0x0001e2000801980f */
[----:B------:R0:W-:Y:S02]  /*8580*/  UTMALDG.3D [UR16], [UR36], desc[UR30] ;  /* 0x00001e10240075b4 */ /* 0x0001e40008011000 */
[----:B0-----:R-:W-:Y:S05]  /*8590*/  @P3 BRA `(.L_x_168) ;  /* 0xfffffffc00103947 */ /* 0x001fea000383ffff */
.L_x_164:
[----:B------:R-:W-:Y:S05]  /*85a0*/  BSYNC B1 ;  /* 0x0000000000017941 */ /* 0x000fea0003800000 */
.L_x_163:
[----:B------:R-:W-:Y:S01]  /*85b0*/  LOP3.LUT P5, RZ, R15, 0xff, RZ, 0xc0, !PT ;  /* 0x000000ff0fff7812 */ /* 0x000fe200078ac0ff */
[----:B------:R-:W-:Y:S01]  /*85c0*/  VIADD R6, R13, UR14 ;  /* 0x0000000e0d067c36 */ /* 0x000fe20008000000 */
[----:B------:R-:W-:Y:S02]  /*85d0*/  UISETP.GE.U32.AND UP0, UPT, UR14, 0x15, UPT ;  /* 0x000000150e00788c */ /* 0x000fe4000bf06070 */
[----:B------:R-:W-:Y:S01]  /*85e0*/  IMAD.U32 R13, RZ, RZ, UR14 ;  /* 0x0000000eff0d7e24 */ /* 0x000fe2000f8e00ff */
[----:B------:R-:W-:Y:S01]  /*85f0*/  ULDC.64 UR8, c[0x0][0x750] ;  /* 0x0001d40000087ab9 */ /* 0x000fe20000000a00 */
[C---:B------:R-:W-:Y:S01]  /*8600*/  IMAD.WIDE.U32 R4, R6.reuse, -0x79e79e79, RZ ;  /* 0x8618618706047825 */ /* 0x040fe200078e00ff */
[C---:B------:R-:W-:Y:S01]  /*8610*/  ISETP.GT.U32.AND P1, PT, R6.reuse, 0x14, PT ;  /* 0x000000140600780c */ /* 0x040fe20003f24070 */
[----:B------:R-:W-:Y:S01]  /*8620*/  BSSY B1, `(.L_x_169) ;  /* 0x000006c000017945 */ /* 0x000fe20003800000 */
[----:B------:R-:W-:Y:S01]  /*8630*/  PLOP3.LUT P3, PT, PT, PT, UP0, 0x80, 0x0 ;  /* 0x000000000000781c */ /* 0x000fe20003f6f008 */
[----:B------:R-:W-:Y:S01]  /*8640*/  IMAD.IADD R4, R6, 0x1, -R5 ;  /* 0x0000000106047824 */ /* 0x000fe200078e0a05 */
[----:B------:R-:W-:-:S02]  /*8650*/  ISETP.LT.U32.AND P1, PT, R13, 0x15, P1 ;  /* 0x000000150d00780c */ /* 0x000fc40000f21070 */
[----:B------:R-:W-:Y:S01]  /*8660*/  PRMT R15, RZ, 0x7610, R15 ;  /* 0x00007610ff0f7816 */ /* 0x000fe2000000000f */
[----:B------:R-:W0:Y:S01]  /*8670*/  @P5 S2R R11, SR_CgaCtaId ;  /* 0x00000000000b5919 */ /* 0x000e220000008800 */
[----:B------:R-:W-:Y:S02]  /*8680*/  @P5 MOV R10, 0x400 ;  /* 0x00000400000a5802 */ /* 0x000fe40000000f00 */
[----:B------:R-:W-:Y:S01]  /*8690*/  LEA.HI R4, R4, R5, RZ, 0x1f ;  /* 0x0000000504047211 */ /* 0x000fe200078ff8ff */
[----:B------:R-:W-:-:S03]  /*86a0*/  IMAD.MOV.U32 R5, RZ, RZ, -0x1 ;  /* 0xffffffffff057424 */ /* 0x000fc600078e00ff */
[----:B------:R-:W-:Y:S01]  /*86b0*/  SHF.R.U32.HI R13, RZ, 0x4, R4 ;  /* 0x00000004ff0d7819 */ /* 0x000fe20000011604 */
[----:B------:R-:W-:Y:S01]  /*86c0*/  IMAD.MOV.U32 R4, RZ, RZ, -0x1 ;  /* 0xffffffffff047424 */ /* 0x000fe200078e00ff */
[----:B0-----:R-:W-:Y:S02]  /*86d0*/  @P5 LEA R10, R11, R10, 0x18 ;  /* 0x0000000a0b0a5211 */ /* 0x001fe400078ec0ff */
[----:B------:R-:W-:Y:S02]  /*86e0*/  SEL R11, RZ, 0x1, !P1 ;  /* 0x00000001ff0b7807 */ /* 0x000fe40004800000 */
[----:B------:R-:W-:Y:S01]  /*86f0*/  IADD3 R2, P1, R2, R8, RZ ;  /* 0x0000000802027210 */ /* 0x000fe20007f3e0ff */
[----:B------:R0:W-:Y:S01]  /*8700*/  @P5 SYNCS.ARRIVE.TRANS64.A1T0 RZ, [R10+URZ+0x188], RZ ;  /* 0x000188ff0aff59a7 */ /* 0x0001e2000810003f */
[----:B------:R-:W-:-:S03]  /*8710*/  LOP3.LUT R12, R12, R11, RZ, 0x3c, !PT ;  /* 0x0000000b0c0c7212 */ /* 0x000fc600078e3cff */
[----:B------:R-:W-:Y:S01]  /*8720*/  IMAD.X R3, R3, 0x1, R0, P1 ;  /* 0x0000000103037824 */ /* 0x000fe200008e0600 */
[----:B------:R-:W-:Y:S02]  /*8730*/  ISETP.GE.U32.AND P1, PT, R2, UR8, PT ;  /* 0x0000000802007c0c */ /* 0x000fe4000bf26070 */
[----:B------:R-:W-:Y:S01]  /*8740*/  @P3 LOP3.LUT R12, R12, 0x1, R13, 0x78, !PT ;  /* 0x000000010c0c3812 */ /* 0x000fe200078e780d */
[----:B------:R-:W-:Y:S01]  /*8750*/  IMAD R13, R13, -0x15, R6 ;  /* 0xffffffeb0d0d7824 */ /* 0x000fe200078e0206 */
[----:B------:R-:W-:Y:S01]  /*8760*/  ISETP.GE.U32.AND.EX P1, PT, R3, UR9, PT, P1 ;  /* 0x0000000903007c0c */ /* 0x000fe2000bf26110 */
[----:B------:R-:W-:Y:S01]  /*8770*/  IMAD.MOV.U32 R6, RZ, RZ, -0x1 ;  /* 0xffffffffff067424 */ /* 0x000fe200078e00ff */
[----:B0-----:R-:W-:-:S11]  /*8780*/  PRMT R10, RZ, 0x7610, R10 ;  /* 0x00007610ff0a7816 */ /* 0x001fd6000000000a */
[----:B------:R-:W-:Y:S05]  /*8790*/  @P1 BRA `(.L_x_170) ;  /* 0x0000000400501947 */ /* 0x000fea0003800000 */
[----:B------:R-:W0:Y:S01]  /*87a0*/  S2R R6, SR_CTAID.X ;  /* 0x0000000000067919 */ /* 0x000e220000002500 */
[----:B------:R-:W-:Y:S01]  /*87b0*/  ULDC.64 UR8, c[0x0][0x728] ;  /* 0x0001ca0000087ab9 */ /* 0x000fe20000000a00 */
[----:B------:R-:W-:Y:S01]  /*87c0*/  ULDC UR11, c[0x0][0x730] ;  /* 0x0001cc00000b7ab9 */ /* 0x000fe20000000800 */
[----:B------:R-:W-:Y:S01]  /*87d0*/  ISETP.NE.U32.AND P1, PT, RZ, UR8, PT ;  /* 0x00000008ff007c0c */ /* 0x000fe2000bf25070 */
[----:B------:R-:W1:Y:S01]  /*87e0*/  S2R R19, SR_CTAID.Y ;  /* 0x0000000000137919 */ /* 0x000e620000002600 */
[----:B------:R-:W-:Y:S01]  /*87f0*/  ULDC UR12, c[0x0][0x150] ;  /* 0x00005400000c7ab9 */ /* 0x000fe20000000800 */
[----:B------:R-:W-:Y:S01]  /*8800*/  IMAD.MOV.U32 R4, RZ, RZ, R2 ;  /* 0x000000ffff047224 */ /* 0x000fe200078e0002 */
[----:B------:R-:W-:Y:S01]  /*8810*/  ISETP.NE.AND.EX P1, PT, RZ, UR9, PT, P1 ;  /* 0x00000009ff007c0c */ /* 0x000fe2000bf25310 */
[----:B------:R-:W-:Y:S01]  /*8820*/  IMAD.MOV.U32 R5, RZ, RZ, R3 ;  /* 0x000000ffff057224 */ /* 0x000fe200078e0003 */
[----:B0-----:R-:W-:-:S11]  /*8830*/  I2FP.F32.U32 R20, R6 ;  /* 0x0000000600147245 */ /* 0x001fd60000201000 */
[----:B------:R-:W-:Y:S05]  /*8840*/  @!P1 BRA `(.L_x_171) ;  /* 0x0000000000289947 */ /* 0x000fea0003800000 */
[----:B------:R-:W-:Y:S02]  /*8850*/  ULDC UR7, c[0x0][0x734] ;  /* 0x0001cd0000077ab9 */ /* 0x000fe40000000800 */
[----:B------:R-:W-:-:S05]  /*8860*/  IADD3 R5, P1, R2, UR7, RZ ;  /* 0x0000000702057c10 */ /* 0x000fca000ff3e0ff */
[----:B------:R-:W-:-:S04]  /*8870*/  IMAD.X R21, RZ, RZ, R3, P1 ;  /* 0x000000ffff157224 */ /* 0x000fc800008e0603 */
[----:B------:R-:W-:-:S04]  /*8880*/  IMAD.WIDE.U32 R10, R21, UR8, RZ ;  /* 0x00000008150a7c25 */ /* 0x000fc8000f8e00ff */
[----:B------:R-:W-:-:S04]  /*8890*/  IMAD.WIDE.U32 R10, P1, R5, UR9, R10 ;  /* 0x00000009050a7c25 */ /* 0x000fc8000f82000a */
[----:B------:R-:W-:-:S04]  /*88a0*/  IMAD.WIDE.U32 R4, R5, UR8, RZ ;  /* 0x0000000805047c25 */ /* 0x000fc8000f8e00ff */
[----:B------:R-:W-:Y:S01]  /*88b0*/  IMAD.MOV.U32 R4, RZ, RZ, R11 ;  /* 0x000000ffff047224 */ /* 0x000fe200078e000b */
[----:B------:R-:W-:Y:S01]  /*88c0*/  IADD3 RZ, P3, R5, R10, RZ ;  /* 0x0000000a05ff7210 */ /* 0x000fe20007f7e0ff */
[----:B------:R-:W-:-:S04]  /*88d0*/  IMAD.X R5, RZ, RZ, RZ, P1 ;  /* 0x000000ffff057224 */ /* 0x000fc800008e06ff */
[----:B------:R-:W-:-:S08]  /*88e0*/  IMAD.WIDE.U32.X R4, R21, UR9, R4, P3 ;  /* 0x0000000915047c25 */ /* 0x000fd000098e0404 */
.L_x_171:
[--C-:B------:R-:W-:Y:S01]  /*88f0*/  SHF.R.U64 R18, R4, UR11, R5.reuse ;  /* 0x0000000b04127c19 */ /* 0x100fe20008001205 */
[----:B------:R-:W-:Y:S01]  /*8900*/  FMUL R20, R20, UR12 ;  /* 0x0000000c14147c20 */ /* 0x000fe20008400000 */
[----:B------:R-:W0:Y:S01]  /*8910*/  LDC R21, c[0x0][0x144] ;  /* 0x00005100ff157b82 */ /* 0x000e220000000800 */
[----:B-1----:R-:W-:Y:S01]  /*8920*/  I2FP.F32.U32 R10, R19 ;  /* 0x00000013000a7245 */ /* 0x002fe20000201000 */
[----:B------:R-:W-:Y:S01]  /*8930*/  ULDC UR7, c[0x0][0x154] ;  /* 0x0000550000077ab9 */ /* 0x000fe20000000800 */
[----:B------:R-:W-:Y:S01]  /*8940*/  SHF.R.U32.HI R4, RZ, UR11, R5 ;  /* 0x0000000bff047c19 */ /* 0x000fe20008011605 */
[----:B------:R-:W-:Y:S01]  /*8950*/  ULDC.64 UR8, c[0x0][0x720] ;  /* 0x0001c80000087ab9 */ /* 0x000fe20000000a00 */
[----:B------:R-:W-:Y:S01]  /*8960*/  IADD3 R5, P1, RZ, -R18, RZ ;  /* 0x80000012ff057210 */ /* 0x000fe20007f3e0ff */
[----:B------:R-:W1:Y:S01]  /*8970*/  F2I.U32.TRUNC.NTZ R20, R20 ;  /* 0x0000001400147305 */ /* 0x000e62000020f000 */
[----:B------:R-:W-:Y:S01]  /*8980*/  FMUL R10, R10, UR7 ;  /* 0x000000070a0a7c20 */ /* 0x000fe20008400000 */
[----:B------:R-:W2:Y:S01]  /*8990*/  LDC R22, c[0x0][0x148] ;  /* 0x00005200ff167b82 */ /* 0x000ea20000000800 */
[----:B------:R-:W-:Y:S01]  /*89a0*/  ULDC UR7, c[0x0][0x718] ;  /* 0x0001c60000077ab9 */ /* 0x000fe20000000800 */
[----:B------:R-:W-:-:S04]  /*89b0*/  IMAD.X R4, RZ, RZ, ~R4, P1 ;  /* 0x000000ffff047224 */ /* 0x000fc800008e0e04 */
[----:B------:R-:W-:Y:S01]  /*89c0*/  IMAD R4, R4, UR8, RZ ;  /* 0x0000000804047c24 */ /* 0x000fe2000f8e02ff */
[----:B------:R-:W3:Y:S03]  /*89d0*/  F2I.U32.TRUNC.NTZ R10, R10 ;  /* 0x0000000a000a7305 */ /* 0x000ee6000020f000 */
[C---:B------:R-:W-:Y:S02]  /*89e0*/  IMAD R11, R5.reuse, UR9, R4 ;  /* 0x00000009050b7c24 */ /* 0x040fe4000f8e0204 */
[----:B------:R-:W-:Y:S01]  /*89f0*/  IMAD.WIDE.U32 R4, R5, UR8, R2 ;  /* 0x0000000805047c25 */ /* 0x000fe2000f8e0002 */
[----:B------:R-:W-:Y:S02]  /*8a00*/  ULDC.64 UR8, c[0x0][0x740] ;  /* 0x0001d00000087ab9 */ /* 0x000fe40000000a00 */
[----:B------:R-:W-:Y:S01]  /*8a10*/  ISETP.NE.U32.AND P1, PT, RZ, UR8, PT ;  /* 0x00000008ff007c0c */ /* 0x000fe2000bf25070 */
[----:B-1----:R-:W-:-:S02]  /*8a20*/  IMAD.MOV R20, RZ, RZ, -R20 ;  /* 0x000000ffff147224 */ /* 0x002fc400078e0a14 */
[----:B------:R-:W-:Y:S01]  /*8a30*/  IMAD.IADD R5, R5, 0x1, R11 ;  /* 0x0000000105057824 */ /* 0x000fe200078e020b */
[----:B------:R-:W-:Y:S01]  /*8a40*/  ISETP.NE.AND.EX P1, PT, RZ, UR9, PT, P1 ;  /* 0x00000009ff007c0c */ /* 0x000fe2000bf25310 */
[----:B0-----:R-:W-:-:S03]  /*8a50*/  IMAD R6, R21, R20, R6 ;  /* 0x0000001415067224 */ /* 0x001fc600078e0206 */
[--C-:B------:R-:W-:Y:S01]  /*8a60*/  SHF.R.U64 R20, R4, UR7, R5.reuse ;  /* 0x0000000704147c19 */ /* 0x100fe20008001205 */
[----:B---3--:R-:W-:Y:S01]  /*8a70*/  IMAD.MOV R4, RZ, RZ, -R10 ;  /* 0x000000ffff047224 */ /* 0x008fe200078e0a0a */
[----:B------:R-:W-:Y:S01]  /*8a80*/  SHF.R.U32.HI R5, RZ, UR7, R5 ;  /* 0x00000007ff057c19 */ /* 0x000fe20008011605 */
[----:B------:R-:W-:Y:S02]  /*8a90*/  ULDC UR7, c[0x0][0x708] ;  /* 0x0001c20000077ab9 */ /* 0x000fe40000000800 */
[----:B--2---:R-:W-:Y:S01]  /*8aa0*/  @P4 IMAD R6, R22, R4, R19 ;  /* 0x0000000416064224 */ /* 0x004fe200078e0213 */
[--C-:B------:R-:W-:Y:S02]  /*8ab0*/  SHF.R.U64 R22, R20, UR7, R5.reuse ;  /* 0x0000000714167c19 */ /* 0x100fe40008001205 */
[----:B------:R-:W-:Y:S01]  /*8ac0*/  SHF.R.U32.HI R5, RZ, UR7, R5 ;  /* 0x00000007ff057c19 */ /* 0x000fe20008011605 */
[----:B------:R-:W-:-:S03]  /*8ad0*/  ULDC UR7, c[0x0][0x758] ;  /* 0x0001d60000077ab9 */ /* 0x000fc60000000800 */
[--C-:B------:R-:W-:Y:S02]  /*8ae0*/  SHF.R.U64 R19, R22, UR7, R5.reuse ;  /* 0x0000000716137c19 */ /* 0x100fe40008001205 */
[----:B------:R-:W-:-:S03]  /*8af0*/  SHF.R.U32.HI R21, RZ, UR7, R5 ;  /* 0x00000007ff157c19 */ /* 0x000fc60008011605 */
[----:B------:R-:W-:Y:S02]  /*8b00*/  IMAD.MOV.U32 R10, RZ, RZ, R19 ;  /* 0x000000ffff0a7224 */ /* 0x000fe400078e0013 */
[----:B------:R-:W-:Y:S01]  /*8b10*/  IMAD.MOV.U32 R5, RZ, RZ, R21 ;  /* 0x000000ffff057224 */ /* 0x000fe200078e0015 */
[----:B------:R-:W-:Y:S06]  /*8b20*/  @!P1 BRA `(.L_x_172) ;  /* 0x00000000002c9947 */ /* 0x000fec0003800000 */
        /* <DEDUP_REMOVED lines=9> */
[----:B------:R-:W-:-:S04]  /*8bc0*/  IMAD.WIDE.U32.X R4, R21, UR9, R4, P3 ;  /* 0x0000000915047c25 */ /* 0x000fc800098e0404 */
[----:B------:R-:W-:-:S07]  /*8bd0*/  IMAD.MOV.U32 R10, RZ, RZ, R4 ;  /* 0x000000ffff0a7224 */ /* 0x000fce00078e0004 */
.L_x_172:
[----:B------:R-:W-:Y:S01]  /*8be0*/  ULDC UR7, c[0x0][0x748] ;  /* 0x0001d20000077ab9 */ /* 0x000fe20000000800 */
[----:B------:R-:W-:Y:S01]  /*8bf0*/  LOP3.LUT R4, R22, UR6, RZ, 0xc0, !PT ;  /* 0x0000000616047c12 */ /* 0x000fe2000f8ec0ff */
[----:B------:R-:W-:Y:S01]  /*8c00*/  ULDC UR8, c[0x0][0x710] ;  /* 0x0001c40000087ab9 */ /* 0x000fe20000000800 */
[----:B------:R-:W-:Y:S01]  /*8c10*/  SHF.R.U64 R5, R10, UR7, R5 ;  /* 0x000000070a057c19 */ /* 0x000fe20008001205 */
[----:B------:R-:W-:Y:S01]  /*8c20*/  ULDC UR7, c[0x0][0x738] ;  /* 0x0001ce0000077ab9 */ /* 0x000fe20000000800 */
[----:B------:R-:W-:-:S03]  /*8c30*/  LOP3.LUT R20, R20, UR4, RZ, 0xc0, !PT ;  /* 0x0000000414147c12 */ /* 0x000fc6000f8ec0ff */
[----:B------:R-:W-:Y:S02]  /*8c40*/  IMAD.MOV R10, RZ, RZ, -R5 ;  /* 0x000000ffff0a7224 */ /* 0x000fe400078e0a05 */
[----:B------:R-:W-:Y:S02]  /*8c50*/  IMAD R5, R5, UR5, R4 ;  /* 0x0000000505057c24 */ /* 0x000fe4000f8e0204 */
[----:B------:R-:W-:Y:S01]  /*8c60*/  IMAD R19, R10, UR7, R19 ;  /* 0x000000070a137c24 */ /* 0x000fe2000f8e0213 */
[----:B------:R-:W-:Y:S01]  /*8c70*/  ULDC UR7, c[0x0][0x700] ;  /* 0x0001c00000077ab9 */ /* 0x000fe20000000800 */
[----:B------:R-:W-:Y:S02]  /*8c80*/  IMAD R6, R5, UR8, R6 ;  /* 0x0000000805067c24 */ /* 0x000fe4000f8e0206 */
[----:B------:R-:W-:Y:S02]  /*8c90*/  IMAD R19, R19, UR7, R20 ;  /* 0x0000000713137c24 */ /* 0x000fe4000f8e0214 */
[----:B------:R-:W-:-:S02]  /*8ca0*/  IMAD.MOV.U32 R10, RZ, RZ, 0x1 ;  /* 0x00000001ff0a7424 */ /* 0x000fc400078e00ff */
[----:B------:R-:W-:Y:S01]  /*8cb0*/  IMAD.MOV.U32 R4, RZ, RZ, R18 ;  /* 0x000000ffff047224 */ /* 0x000fe200078e0012 */
[----:B------:R-:W-:Y:S02]  /*8cc0*/  SEL R5, R19, R6, !P4 ;  /* 0x0000000613057207 */ /* 0x000fe40006000000 */
[----:B------:R-:W-:-:S07]  /*8cd0*/  SEL R6, R6, R19, !P4 ;  /* 0x0000001306067207 */ /* 0x000fce0006000000 */
.L_x_170:
[----:B------:R-:W-:Y:S05]  /*8ce0*/  BSYNC B1 ;  /* 0x0000000000017941 */ /* 0x000fea0003800000 */
.L_x_169:
[----:B------:R-:W-:-:S13]  /*8cf0*/  LOP3.LUT P1, RZ, R10, 0xff, RZ, 0xc0, !PT ;  /* 0x000000ff0aff7812 */ /* 0x000fda000782c0ff */
[----:B------:R-:W-:Y:S05]  /*8d00*/  @P1 BRA `(.L_x_173) ;  /* 0xfffffff000fc1947 */ /* 0x000fea000383ffff */
[----:B------:R-:W-:Y:S05]  /*8d10*/  BSYNC B0 ;  /* 0x0000000000007941 */ /* 0x000fea0003800000 */
.L_x_161:
[----:B------:R-:W-:-:S03]  /*8d20*/  UMOV UR7, 0xffffffff ;  /* 0xffffffff00077882 */ /* 0x000fc60000000000 */
[----:B------:R-:W-:Y:S05]  /*8d30*/  BRA.DIV UR7, `(.L_x_174) ;  /* 0x0000000e07987947 */ /* 0x000fea000b800000 */
[----:B------:R-:W-:-:S13]  /*8d40*/  ELECT P0, URZ, PT ;  /* 0x00000000003f782f */ /* 0x000fda0003800000 */
.L_x_207:
[----:B------:R-:W-:Y:S04]  /*8d50*/  BSSY B0, `(.L_x_175) ;  /* 0x00000c4000007945 */ /* 0x000fe80003800000 */
[----:B------:R-:W-:Y:S05]  /*8d60*/  @!P0 BRA `(.L_x_176) ;  /* 0x0000000c00088947 */ /* 0x000fea0003800000 */
[----:B------:R-:W-:-:S04]  /*8d70*/  LOP3.LUT R7, R7, 0x2, RZ, 0xfc, !PT ;  /* 0x0000000207077812 */ /* 0x000fc800078efcff */
[----:B------:R-:W-:-:S13]  /*8d80*/  ISETP.NE.AND P0, PT, R7, 0x3, PT ;  /* 0x000000030700780c */ /* 0x000fda0003f05270 */
[----:B------:R-:W-:Y:S05]  /*8d90*/  @!P0 BRA `(.L_x_177) ;  /* 0x0000000000048947 */ /* 0x000fea0003800000 */
[----:B------:R-:W-:Y:S01]  /*8da0*/  BPT.TRAP 0x1 ;  /* 0x000000040000795c */ /* 0x000fe20000300000 */
.L_x_177:
[----:B------:R-:W0:Y:S01]  /*8db0*/  S2R R3, SR_CgaCtaId ;  /* 0x0000000000037919 */ /* 0x000e220000008800 */
[----:B------:R-:W-:Y:S02]  /*8dc0*/  MOV R0, 0x400 ;  /* 0x0000040000007802 */ /* 0x000fe40000000f00 */
[----:B------:R-:W-:Y:S02]  /*8dd0*/  SHF.L.U32 R2, R12, 0x1f, RZ ;  /* 0x0000001f0c027819 */ /* 0x000fe400000006ff */
[----:B0-----:R-:W-:-:S05]  /*8de0*/  LEA R0, R3, R0, 0x18 ;  /* 0x0000000003007211 */ /* 0x001fca00078ec0ff */
[----:B------:R-:W-:-:S04]  /*8df0*/  VIADD R0, R0, 0xa8 ;  /* 0x000000a800007836 */ /* 0x000fc80000000000 */
[C---:B------:R-:W-:Y:S02]  /*8e00*/  IMAD R5, R13.reuse, 0x8, R0 ;  /* 0x000000080d057824 */ /* 0x040fe400078e0200 */
[----:B------:R-:W-:Y:S02]  /*8e10*/  VIADD R13, R13, 0x1 ;  /* 0x000000010d0d7836 */ /* 0x000fe40000000000 */
[----:B------:R-:W0:Y:S03]  /*8e20*/  SYNCS.PHASECHK.TRANS64.TRYWAIT P0, [R5+URZ], R2 ;  /* 0x00000002050075a7 */ /* 0x000e26000800017f */
[----:B------:R-:W-:-:S04]  /*8e30*/  ISETP.NE.AND P1, PT, R13, 0x15, PT ;  /* 0x000000150d00780c */ /* 0x000fc80003f25270 */
[----:B------:R-:W-:Y:S02]  /*8e40*/  SEL R3, RZ, 0x1, P1 ;  /* 0x00000001ff037807 */ /* 0x000fe40000800000 */
[----:B------:R-:W-:Y:S02]  /*8e50*/  SEL R13, R13, RZ, P1 ;  /* 0x000000ff0d0d7207 */ /* 0x000fe40000800000 */
[----:B------:R-:W-:-:S03]  /*8e60*/  LOP3.LUT R12, R12, R3, RZ, 0x3c, !PT ;  /* 0x000000030c0c7212 */ /* 0x000fc600078e3cff */
[----:B------:R-:W-:Y:S01]  /*8e70*/  IMAD R7, R13, 0x8, R0 ;  /* 0x000000080d077824 */ /* 0x000fe200078e0200 */
[----:B------:R-:W-:Y:S01]  /*8e80*/  SHF.L.U32 R4, R12, 0x1f, RZ ;  /* 0x0000001f0c047819 */ /* 0x000fe200000006ff */
[----:B0-----:R-:W-:Y:S06]  /*8e90*/  @!P0 BRA `(.L_x_178) ;  /* 0x0000000c00648947 */ /* 0x001fec0003800000 */
.L_x_208:
[----:B------:R-:W1:Y:S01]  /*8ea0*/  SYNCS.PHASECHK.TRANS64.TRYWAIT P0, [R7+URZ], R4 ;  /* 0x00000004070075a7 */ /* 0x000e62000800017f */
[----:B0-----:R-:W-:-:S05]  /*8eb0*/  VIADD R2, R13, 0x1 ;  /* 0x000000010d027836 */ /* 0x001fca0000000000 */
[----:B------:R-:W-:-:S04]  /*8ec0*/  ISETP.NE.AND P1, PT, R2, 0x15, PT ;  /* 0x000000150200780c */ /* 0x000fc80003f25270 */
[----:B------:R-:W-:Y:S02]  /*8ed0*/  SEL R3, RZ, 0x1, P1 ;  /* 0x00000001ff037807 */ /* 0x000fe40000800000 */
[----:B------:R-:W-:Y:S02]  /*8ee0*/  SEL R9, R2, RZ, P1 ;  /* 0x000000ff02097207 */ /* 0x000fe40000800000 */
[----:B------:R-:W-:-:S03]  /*8ef0*/  LOP3.LUT R12, R12, R3, RZ, 0x3c, !PT ;  /* 0x000000030c0c7212 */ /* 0x000fc600078e3cff */
[----:B------:R-:W-:Y:S01]  /*8f00*/  IMAD R6, R9, 0x8, R0 ;  /* 0x0000000809067824 */ /* 0x000fe200078e0200 */
[----:B------:R-:W-:Y:S01]  /*8f10*/  SHF.L.U32 R5, R12, 0x1f, RZ ;  /* 0x0000001f0c057819 */ /* 0x000fe200000006ff */
[----:B-1----:R-:W-:Y:S06]  /*8f20*/  @!P0 BRA `(.L_x_179) ;  /* 0x0000000c00548947 */ /* 0x002fec0003800000 */
.L_x_209:
[----:B------:R-:W1:Y:S01]  /*8f30*/  SYNCS.PHASECHK.TRANS64.TRYWAIT P0, [R6+URZ], R5 ;  /* 0x00000005060075a7 */ /* 0x000e62000800017f */
[----:B------:R-:W-:-:S05]  /*8f40*/  VIADD R2, R9, 0x1 ;  /* 0x0000000109027836 */ /* 0x000fca0000000000 */
[----:B------:R-:W-:-:S04]  /*8f50*/  ISETP.NE.AND P1, PT, R2, 0x15, PT ;  /* 0x000000150200780c */ /* 0x000fc80003f25270 */
[----:B------:R-:W-:Y:S02]  /*8f60*/  SEL R3, RZ, 0x1, P1 ;  /* 0x00000001ff037807 */ /* 0x000fe40000800000 */
[----:B0-----:R-:W-:Y:S02]  /*8f70*/  SEL R7, R2, RZ, P1 ;  /* 0x000000ff02077207 */ /* 0x001fe40000800000 */
[----:B------:R-:W-:-:S03]  /*8f80*/  LOP3.LUT R12, R12, R3, RZ, 0x3c, !PT ;  /* 0x000000030c0c7212 */ /* 0x000fc600078e3cff */
[----:B------:R-:W-:Y:S01]  /*8f90*/  IMAD R9, R7, 0x8, R0 ;  /* 0x0000000807097824 */ /* 0x000fe200078e0200 */
[----:B------:R-:W-:Y:S01]  /*8fa0*/  SHF.L.U32 R4, R12, 0x1f, RZ ;  /* 0x0000001f0c047819 */ /* 0x000fe200000006ff */
[----:B-1----:R-:W-:Y:S06]  /*8fb0*/  @!P0 BRA `(.L_x_180) ;  /* 0x0000000c00448947 */ /* 0x002fec0003800000 */
.L_x_210:
[----:B------:R-:W1:Y:S01]  /*8fc0*/  SYNCS.PHASECHK.TRANS64.TRYWAIT P0, [R9+URZ], R4 ;  /* 0x00000004090075a7 */ /* 0x000e62000800017f */
[----:B------:R-:W-:-:S05]  /*8fd0*/  VIADD R2, R7, 0x1 ;  /* 0x0000000107027836 */ /* 0x000fca0000000000 */
[----:B------:R-:W-:-:S04]  /*8fe0*/  ISETP.NE.AND P1, PT, R2, 0x15, PT ;  /* 0x000000150200780c */ /* 0x000fc80003f25270 */
[----:B------:R-:W-:Y:S02]  /*8ff0*/  SEL R3, RZ, 0x1, P1 ;  /* 0x00000001ff037807 */ /* 0x000fe40000800000 */
[----:B------:R-:W-:Y:S02]  /*9000*/  SEL R7, R2, RZ, P1 ;  /* 0x000000ff02077207 */ /* 0x000fe40000800000 */
[----:B------:R-:W-:-:S03]  /*9010*/  LOP3.LUT R12, R12, R3, RZ, 0x3c, !PT ;  /* 0x000000030c0c7212 */ /* 0x000fc600078e3cff */
[----:B0-----:R-:W-:Y:S01]  /*9020*/  IMAD R6, R7, 0x8, R0 ;  /* 0x0000000807067824 */ /* 0x001fe200078e0200 */
[----:B------:R-:W-:Y:S01]  /*9030*/  SHF.L.U32 R5, R12, 0x1f, RZ ;  /* 0x0000001f0c057819 */ /* 0x000fe200000006ff */
[----:B-1----:R-:W-:Y:S06]  /*9040*/  @!P0 BRA `(.L_x_181) ;  /* 0x0000000c00348947 */ /* 0x002fec0003800000 */
.L_x_211:
        /* <DEDUP_REMOVED lines=9> */
.L_x_212:
        /* <DEDUP_REMOVED lines=9> */
.L_x_213:
        /* <DEDUP_REMOVED lines=9> */
.L_x_214:
        /* <DEDUP_REMOVED lines=9> */
.L_x_215:
        /* <DEDUP_REMOVED lines=9> */
.L_x_216:
        /* <DEDUP_REMOVED lines=9> */
.L_x_217:
        /* <DEDUP_REMOVED lines=9> */
.L_x_218:
        /* <DEDUP_REMOVED lines=9> */
.L_x_219:
        /* <DEDUP_REMOVED lines=9> */
.L_x_220:
        /* <DEDUP_REMOVED lines=9> */
.L_x_221:
        /* <DEDUP_REMOVED lines=9> */
.L_x_222:
        /* <DEDUP_REMOVED lines=9> */
.L_x_223:
        /* <DEDUP_REMOVED lines=9> */
.L_x_224:
[----:B------:R-:W1:Y:S01]  /*97a0*/  SYNCS.PHASECHK.TRANS64.TRYWAIT P0, [R9+URZ], R4 ;  /* 0x00000004090075a7 */ /* 0x000e62000800017f */
[----:B------:R-:W-:-:S05]  /*97b0*/  VIADD R2, R7, 0x1 ;  /* 0x0000000107027836 */ /* 0x000fca0000000000 */
[----:B------:R-:W-:-:S04]  /*97c0*/  ISETP.NE.AND P1, PT, R2, 0x15, PT ;  /* 0x000000150200780c */ /* 0x000fc80003f25270 */
[----:B------:R-:W-:Y:S02]  /*97d0*/  SEL R3, RZ, 0x1, P1 ;  /* 0x00000001ff037807 */ /* 0x000fe40000800000 */
[----:B------:R-:W-:Y:S02]  /*97e0*/  SEL R7, R2, RZ, P1 ;  /* 0x000000ff02077207 */ /* 0x000fe40000800000 */
[----:B------:R-:W-:-:S03]  /*97f0*/  LOP3.LUT R12, R12, R3, RZ, 0x3c, !PT ;  /* 0x000000030c0c7212 */ /* 0x000fc600078e3cff */
[----:B------:R-:W-:Y:S01]  /*9800*/  IMAD R8, R7, 0x8, R0 ;  /* 0x0000000807087824 */ /* 0x000fe200078e0200 */
[----:B0-----:R-:W-:Y:S01]  /*9810*/  SHF.L.U32 R5, R12, 0x1f, RZ ;  /* 0x0000001f0c057819 */ /* 0x001fe200000006ff */
[----:B-1----:R-:W-:Y:S06]  /*9820*/  @!P0 BRA `(.L_x_195) ;  /* 0x0000000800548947 */ /* 0x002fec0003800000 */
.L_x_225:
[----:B------:R-:W1:Y:S01]  /*9830*/  SYNCS.PHASECHK.TRANS64.TRYWAIT P0, [R8+URZ], R5 ;  /* 0x00000005080075a7 */ /* 0x000e62000800017f */
[----:B------:R-:W-:-:S05]  /*9840*/  VIADD R2, R7, 0x1 ;  /* 0x0000000107027836 */ /* 0x000fca0000000000 */
[----:B------:R-:W-:-:S04]  /*9850*/  ISETP.NE.AND P1, PT, R2, 0x15, PT ;  /* 0x000000150200780c */ /* 0x000fc80003f25270 */
[----:B------:R-:W-:Y:S02]  /*9860*/  SEL R3, RZ, 0x1, P1 ;  /* 0x00000001ff037807 */ /* 0x000fe40000800000 */
[----:B------:R-:W-:Y:S02]  /*9870*/  SEL R7, R2, RZ, P1 ;  /* 0x000000ff02077207 */ /* 0x000fe40000800000 */
[----:B0-----:R-:W-:-:S03]  /*9880*/  LOP3.LUT R9, R12, R3, RZ, 0x3c, !PT ;  /* 0x000000030c097212 */ /* 0x001fc600078e3cff */
[----:B------:R-:W-:Y:S01]  /*9890*/  IMAD R11, R7, 0x8, R0 ;  /* 0x00000008070b7824 */ /* 0x000fe200078e0200 */
[----:B------:R-:W-:Y:S01]  /*98a0*/  SHF.L.U32 R6, R9, 0x1f, RZ ;  /* 0x0000001f09067819 */ /* 0x000fe200000006ff */
[----:B-1----:R-:W-:Y:S06]  /*98b0*/  @!P0 BRA `(.L_x_196) ;  /* 0x0000000800448947 */ /* 0x002fec0003800000 */
.L_x_226:
[----:B------:R-:W1:Y:S01]  /*98c0*/  SYNCS.PHASECHK.TRANS64.TRYWAIT P0, [R11+URZ], R6 ;  /* 0x000000060b0075a7 */ /* 0x000e62000800017f */
[----:B------:R-:W-:-:S05]  /*98d0*/  VIADD R2, R7, 0x1 ;  /* 0x0000000107027836 */ /* 0x000fca0000000000 */
[----:B------:R-:W-:-:S04]  /*98e0*/  ISETP.NE.AND P1, PT, R2, 0x15, PT ;  /* 0x000000150200780c */ /* 0x000fc80003f25270 */
[----:B------:R-:W-:Y:S02]  /*98f0*/  SEL R4, RZ, 0x1, P1 ;  /* 0x00000001ff047807 */ /* 0x000fe40000800000 */
[----:B------:R-:W-:Y:S02]  /*9900*/  SEL R3, R2, RZ, P1 ;  /* 0x000000ff02037207 */ /* 0x000fe40000800000 */
[----:B------:R-:W-:Y:S01]  /*9910*/  LOP3.LUT R4, R9, R4, RZ, 0x3c, !PT ;  /* 0x0000000409047212 */ /* 0x000fe200078e3cff */
[----:B-1----:R-:W-:Y:S06]  /*9920*/  @!P0 BRA `(.L_x_197) ;  /* 0x00000008003c8947 */ /* 0x002fec0003800000 */
.L_x_227:
[----:B------:R-:W-:Y:S01]  /*9930*/  IMAD R3, R3, 0x8, R0 ;  /* 0x0000000803037824 */ /* 0x000fe200078e0200 */
[----:B------:R-:W-:-:S07]  /*9940*/  SHF.L.U32 R0, R4, 0x1f, RZ ;  /* 0x0000001f04007819 */ /* 0x000fce00000006ff */
.L_x_198:
[----:B--2---:R2:W3:Y:S02]  /*9950*/  SYNCS.PHASECHK.TRANS64.TRYWAIT P0, [R3+URZ], R0 ;  /* 0x00000000030075a7 */ /* 0x0044e4000800017f */
[----:B---3--:R-:W-:Y:S05]  /*9960*/  @!P0 NANOSLEEP.SYNCS 0x989680 ;  /* 0x009896800000895d */ /* 0x008fea0003900000 */
[----:B------:R-:W3:Y:S02]  /*9970*/  @!P0 SYNCS.PHASECHK.TRANS64 P0, [R3+URZ], R0 ;  /* 0x00000000030085a7 */ /* 0x000ee4000800007f */
[----:B---3--:R-:W-:Y:S05]  /*9980*/  @!P0 BRA `(.L_x_198) ;  /* 0xfffffffc00f08947 */ /* 0x008fea000383ffff */
.L_x_176:
[----:B------:R-:W-:Y:S05]  /*9990*/  BSYNC B0 ;  /* 0x0000000000007941 */ /* 0x000fea0003800000 */
.L_x_175:
[----:B------:R-:W-:Y:S05]  /*99a0*/  EXIT ;  /* 0x000000000000794d */ /* 0x000fea0003800000 */
.L_x_20:
[----:B0-----:R-:W-:-:S04]  /*99b0*/  IMAD.U32 R23, RZ, RZ, UR13 ;  /* 0x0000000dff177e24 */ /* 0x001fc8000f8e00ff */
[----:B------:R0:W1:Y:S03]  /*99c0*/  SYNCS.PHASECHK.TRANS64.TRYWAIT P1, [R23+URZ+-0x8], R16 ;  /* 0xfffff810170075a7 */ /* 0x000066000802017f */
[----:B-1----:R-:W-:Y:S05]  /*99d0*/  @!P1 NANOSLEEP.SYNCS 0x989680 ;  /* 0x009896800000995d */ /* 0x002fea0003900000 */
[----:B------:R-:W1:Y:S02]  /*99e0*/  @!P1 SYNCS.PHASECHK.TRANS64 P1, [R23+URZ+-0x8], R16 ;  /* 0xfffff810170095a7 */ /* 0x000e64000802007f */
[----:B-1----:R-:W-:Y:S05]  /*99f0*/  @!P1 BRA `(.L_x_20) ;  /* 0xfffffffc00ec9947 */ /* 0x002fea000383ffff */
[----:B------:R-:W-:Y:S05]  /*9a00*/  BRA `(.L_x_199) ;  /* 0xffffff7c00c87947 */ /* 0x000fea000383ffff */
.L_x_25:
[----:B-1----:R-:W-:-:S04]  /*9a10*/  IMAD.U32 R206, RZ, RZ, UR8 ;  /* 0x00000008ffce7e24 */ /* 0x002fc8000f8e00ff */
[----:B------:R1:W4:Y:S03]  /*9a20*/  SYNCS.PHASECHK.TRANS64.TRYWAIT P1, [R206+URZ], R97 ;  /* 0x00000061ce0075a7 */ /* 0x000326000802017f */
[----:B----4-:R-:W-:Y:S05]  /*9a30*/  @!P1 NANOSLEEP.SYNCS 0x989680 ;  /* 0x009896800000995d */ /* 0x010fea0003900000 */
[----:B------:R-:W4:Y:S02]  /*9a40*/  @!P1 SYNCS.PHASECHK.TRANS64 P1, [R206+URZ], R97 ;  /* 0x00000061ce0095a7 */ /* 0x000f24000802007f */
[----:B----4-:R-:W-:Y:S05]  /*9a50*/  @!P1 BRA `(.L_x_25) ;  /* 0xfffffffc00ec9947 */ /* 0x010fea000383ffff */
[----:B------:R-:W-:Y:S05]  /*9a60*/  BRA `(.L_x_24) ;  /* 0xffffff8400807947 */ /* 0x000fea000383ffff */
.L_x_31:
[----:B0-----:R-:W-:-:S04]  /*9a70*/  IMAD.U32 R24, RZ, RZ, UR13 ;  /* 0x0000000dff187e24 */ /* 0x001fc8000f8e00ff */
[----:B------:R0:W1:Y:S03]  /*9a80*/  SYNCS.PHASECHK.TRANS64.TRYWAIT P1, [R24+URZ+0x8], R95 ;  /* 0x0000085f180075a7 */ /* 0x000066000802017f */
[----:B-1----:R-:W-:Y:S05]  /*9a90*/  @!P1 NANOSLEEP.SYNCS 0x989680 ;  /* 0x009896800000995d */ /* 0x002fea0003900000 */
[----:B------:R-:W1:Y:S02]  /*9aa0*/  @!P1 SYNCS.PHASECHK.TRANS64 P1, [R24+URZ+0x8], R95 ;  /* 0x0000085f180095a7 */ /* 0x000e64000802007f */
[----:B-1----:R-:W-:Y:S05]  /*9ab0*/  @!P1 BRA `(.L_x_31) ;  /* 0xfffffffc00ec9947 */ /* 0x002fea000383ffff */
[----:B------:R-:W-:Y:S05]  /*9ac0*/  BRA `(.L_x_200) ;  /* 0xffffff9000987947 */ /* 0x000fea000383ffff */
.L_x_162:
[----:B------:R-:W-:Y:S01]  /*9ad0*/  BSSY B1, `(.L_x_201) ;  /* 0x0000006000017945 */ /* 0x000fe20003800000 */
[----:B------:R-:W-:-:S07]  /*9ae0*/  IMAD.MOV.U32 R10, RZ, RZ, -0x1 ;  /* 0xffffffffff0a7424 */ /* 0x000fce00078e00ff */
[----:B------:R-:W-:Y:S05]  /*9af0*/  WARPSYNC.COLLECTIVE R10, `(.L_x_202) ;  /* 0x000000000a0c7348 */ /* 0x000fea0003c00000 */
[----:B------:R-:W-:Y:S02]  /*9b00*/  ELECT P1, UR62, PT ;  /* 0x00000000003e782f */ /* 0x000fe40003820000 */
[----:B------:R-:W-:Y:S01]  /*9b10*/  MOV R10, UR62 ;  /* 0x0000003e000a7c02 */ /* 0x000fe20008000f00 */
[----:B------:R-:W-:Y:S10]  /*9b20*/  ENDCOLLECTIVE ;  /* 0x000000000000791b */ /* 0x000ff40003800000 */
.L_x_202:
[----:B------:R-:W-:Y:S05]  /*9b30*/  BSYNC B1 ;  /* 0x0000000000017941 */ /* 0x000fea0003800000 */
.L_x_201:
[----:B------:R-:W-:Y:S05]  /*9b40*/  BRA `(.L_x_203) ;  /* 0xffffffe400787947 */ /* 0x000fea000383ffff */
.L_x_165:
[----:B-1----:R1:W2:Y:S02]  /*9b50*/  SYNCS.PHASECHK.TRANS64.TRYWAIT P1, [R20+URZ+0xa8], R11 ;  /* 0x0000a80b140075a7 */ /* 0x0022a4000802017f */
[----:B--2---:R-:W-:Y:S05]  /*9b60*/  @!P1 NANOSLEEP.SYNCS 0x989680 ;  /* 0x009896800000995d */ /* 0x004fea0003900000 */
[----:B------:R-:W2:Y:S02]  /*9b70*/  @!P1 SYNCS.PHASECHK.TRANS64 P1, [R20+URZ+0xa8], R11 ;  /* 0x0000a80b140095a7 */ /* 0x000ea4000802007f */
[----:B--2---:R-:W-:Y:S05]  /*9b80*/  @!P1 BRA `(.L_x_165) ;  /* 0xfffffffc00f09947 */ /* 0x004fea000383ffff */
[----:B------:R-:W-:Y:S05]  /*9b90*/  BRA `(.L_x_204) ;  /* 0xffffffe400b07947 */ /* 0x000fea000383ffff */
.L_x_174:
[----:B------:R-:W-:Y:S01]  /*9ba0*/  BSSY B0, `(.L_x_205) ;  /* 0x0000006000007945 */ /* 0x000fe20003800000 */
[----:B------:R-:W-:-:S07]  /*9bb0*/  IMAD.MOV.U32 R10, RZ, RZ, -0x1 ;  /* 0xffffffffff0a7424 */ /* 0x000fce00078e00ff */
[----:B------:R-:W-:Y:S05]  /*9bc0*/  WARPSYNC.COLLECTIVE R10, `(.L_x_206) ;  /* 0x000000000a0c7348 */ /* 0x000fea0003c00000 */
[----:B------:R-:W-:Y:S02]  /*9bd0*/  ELECT P1, UR62, PT ;  /* 0x00000000003e782f */ /* 0x000fe40003820000 */
[----:B------:R-:W-:Y:S01]  /*9be0*/  MOV R10, UR62 ;  /* 0x0000003e000a7c02 */ /* 0x000fe20008000f00 */
[----:B------:R-:W-:Y:S10]  /*9bf0*/  ENDCOLLECTIVE ;  /* 0x000000000000791b */ /* 0x000ff40003800000 */
.L_x_206:
[----:B------:R-:W-:Y:S05]  /*9c00*/  BSYNC B0 ;  /* 0x0000000000007941 */ /* 0x000fea0003800000 */
.L_x_205:
[----:B------:R-:W-:Y:S01]  /*9c10*/  PLOP3.LUT P0, PT, P1, PT, PT, 0x80, 0x0 ;  /* 0x000000000000781c */ /* 0x000fe20000f0f070 */
[----:B------:R-:W-:-:S12]  /*9c20*/  BRA `(.L_x_207) ;  /* 0xfffffff000487947 */ /* 0x000fd8000383ffff */
.L_x_178:
[----:B0-----:R0:W1:Y:S02]  /*9c30*/  SYNCS.PHASECHK.TRANS64.TRYWAIT P0, [R5+URZ], R2 ;  /* 0x00000002050075a7 */ /* 0x001064000800017f */
[----:B-1----:R-:W-:Y:S05]  /*9c40*/  @!P0 NANOSLEEP.SYNCS 0x989680 ;  /* 0x009896800000895d */ /* 0x002fea0003900000 */
[----:B------:R-:W1:Y:S02]  /*9c50*/  @!P0 SYNCS.PHASECHK.TRANS64 P0, [R5+URZ], R2 ;  /* 0x00000002050085a7 */ /* 0x000e64000800007f */
[----:B-1----:R-:W-:Y:S05]  /*9c60*/  @!P0 BRA `(.L_x_178) ;  /* 0xfffffffc00f08947 */ /* 0x002fea000383ffff */
[----:B------:R-:W-:Y:S05]  /*9c70*/  BRA `(.L_x_208) ;  /* 0xfffffff000887947 */ /* 0x000fea000383ffff */
.L_x_179:
[----:B0-----:R0:W1:Y:S02]  /*9c80*/  SYNCS.PHASECHK.TRANS64.TRYWAIT P0, [R7+URZ], R4 ;  /* 0x00000004070075a7 */ /* 0x001064000800017f */
[----:B-1----:R-:W-:Y:S05]  /*9c90*/  @!P0 NANOSLEEP.SYNCS 0x989680 ;  /* 0x009896800000895d */ /* 0x002fea0003900000 */
[----:B------:R-:W1:Y:S02]  /*9ca0*/  @!P0 SYNCS.PHASECHK.TRANS64 P0, [R7+URZ], R4 ;  /* 0x00000004070085a7 */ /* 0x000e64000800007f */
[----:B-1----:R-:W-:Y:S05]  /*9cb0*/  @!P0 BRA `(.L_x_179) ;  /* 0xfffffffc00f08947 */ /* 0x002fea000383ffff */
[----:B------:R-:W-:Y:S05]  /*9cc0*/  BRA `(.L_x_209) ;  /* 0xfffffff000987947 */ /* 0x000fea000383ffff */
.L_x_180:
[----:B0-----:R0:W1:Y:S02]  /*9cd0*/  SYNCS.PHASECHK.TRANS64.TRYWAIT P0, [R6+URZ], R5 ;  /* 0x00000005060075a7 */ /* 0x001064000800017f */
[----:B-1----:R-:W-:Y:S05]  /*9ce0*/  @!P0 NANOSLEEP.SYNCS 0x989680 ;  /* 0x009896800000895d */ /* 0x002fea0003900000 */
[----:B------:R-:W1:Y:S02]  /*9cf0*/  @!P0 SYNCS.PHASECHK.TRANS64 P0, [R6+URZ], R5 ;  /* 0x00000005060085a7 */ /* 0x000e64000800007f */
[----:B-1----:R-:W-:Y:S05]  /*9d00*/  @!P0 BRA `(.L_x_180) ;  /* 0xfffffffc00f08947 */ /* 0x002fea000383ffff */
[----:B------:R-:W-:Y:S05]  /*9d10*/  BRA `(.L_x_210) ;  /* 0xfffffff000a87947 */ /* 0x000fea000383ffff */
.L_x_181:
[----:B0-----:R0:W1:Y:S02]  /*9d20*/  SYNCS.PHASECHK.TRANS64.TRYWAIT P0, [R9+URZ], R4 ;  /* 0x00000004090075a7 */ /* 0x001064000800017f */
[----:B-1----:R-:W-:Y:S05]  /*9d30*/  @!P0 NANOSLEEP.SYNCS 0x989680 ;  /* 0x009896800000895d */ /* 0x002fea0003900000 */
[----:B------:R-:W1:Y:S02]  /*9d40*/  @!P0 SYNCS.PHASECHK.TRANS64 P0, [R9+URZ], R4 ;  /* 0x00000004090085a7 */ /* 0x000e64000800007f */
[----:B-1----:R-:W-:Y:S05]  /*9d50*/  @!P0 BRA `(.L_x_181) ;  /* 0xfffffffc00f08947 */ /* 0x002fea000383ffff */
[----:B------:R-:W-:Y:S05]  /*9d60*/  BRA `(.L_x_211) ;  /* 0xfffffff000b87947 */ /* 0x000fea000383ffff */
.L_x_182:
[----:B0-----:R0:W1:Y:S02]  /*9d70*/  SYNCS.PHASECHK.TRANS64.TRYWAIT P0, [R6+URZ], R5 ;  /* 0x00000005060075a7 */ /* 0x001064000800017f */
[----:B-1----:R-:W-:Y:S05]  /*9d80*/  @!P0 NANOSLEEP.SYNCS 0x989680 ;  /* 0x009896800000895d */ /* 0x002fea0003900000 */
[----:B------:R-:W1:Y:S02]  /*9d90*/  @!P0 SYNCS.PHASECHK.TRANS64 P0, [R6+URZ], R5 ;  /* 0x00000005060085a7 */ /* 0x000e64000800007f */
[----:B-1----:R-:W-:Y:S05]  /*9da0*/  @!P0 BRA `(.L_x_182) ;  /* 0xfffffffc00f08947 */ /* 0x002fea000383ffff */
[----:B------:R-:W-:Y:S05]  /*9db0*/  BRA `(.L_x_212) ;  /* 0xfffffff000c87947 */ /* 0x000fea000383ffff */
.L_x_183:
[----:B0-----:R0:W1:Y:S02]  /*9dc0*/  SYNCS.PHASECHK.TRANS64.TRYWAIT P0, [R9+URZ], R4 ;  /* 0x00000004090075a7 */ /* 0x001064000800017f */
[----:B-1----:R-:W-:Y:S05]  /*9dd0*/  @!P0 NANOSLEEP.SYNCS 0x989680 ;  /* 0x009896800000895d */ /* 0x002fea0003900000 */
[----:B------:R-:W1:Y:S02]  /*9de0*/  @!P0 SYNCS.PHASECHK.TRANS64 P0, [R9+URZ], R4 ;  /* 0x00000004090085a7 */ /* 0x000e64000800007f */
[----:B-1----:R-:W-:Y:S05]  /*9df0*/  @!P0 BRA `(.L_x_183) ;  /* 0xfffffffc00f08947 */ /* 0x002fea000383ffff */
[----:B------:R-:W-:Y:S05]  /*9e00*/  BRA `(.L_x_213) ;  /* 0xfffffff000d87947 */ /* 0x000fea000383ffff */
.L_x_184:
[----:B0-----:R0:W1:Y:S02]  /*9e10*/  SYNCS.PHASECHK.TRANS64.TRYWAIT P0, [R6+URZ], R5 ;  /* 0x00000005060075a7 */ /* 0x001064000800017f */
[----:B-1----:R-:W-:Y:S05]  /*9e20*/  @!P0 NANOSLEEP.SYNCS 0x989680 ;  /* 0x009896800000895d */ /* 0x002fea0003900000 */
[----:B------:R-:W1:Y:S02]  /*9e30*/  @!P0 SYNCS.PHASECHK.TRANS64 P0, [R6+URZ], R5 ;  /* 0x00000005060085a7 */ /* 0x000e64000800007f */
[----:B-1----:R-:W-:Y:S05]  /*9e40*/  @!P0 BRA `(.L_x_184) ;  /* 0xfffffffc00f08947 */ /* 0x002fea000383ffff */
[----:B------:R-:W-:Y:S05]  /*9e50*/  BRA `(.L_x_214) ;  /* 0xfffffff000e87947 */ /* 0x000fea000383ffff */
.L_x_185:
[----:B0-----:R0:W1:Y:S02]  /*9e60*/  SYNCS.PHASECHK.TRANS64.TRYWAIT P0, [R9+URZ], R4 ;  /* 0x00000004090075a7 */ /* 0x001064000800017f */
[----:B-1----:R-:W-:Y:S05]  /*9e70*/  @!P0 NANOSLEEP.SYNCS 0x989680 ;  /* 0x009896800000895d */ /* 0x002fea0003900000 */
[----:B------:R-:W1:Y:S02]  /*9e80*/  @!P0 SYNCS.PHASECHK.TRANS64 P0, [R9+URZ], R4 ;  /* 0x00000004090085a7 */ /* 0x000e64000800007f */
[----:B-1----:R-:W-:Y:S05]  /*9e90*/  @!P0 BRA `(.L_x_185) ;  /* 0xfffffffc00f08947 */ /* 0x002fea000383ffff */
[----:B------:R-:W-:Y:S05]  /*9ea0*/  BRA `(.L_x_215) ;  /* 0xfffffff000f87947 */ /* 0x000fea000383ffff */
.L_x_186:
[----:B0-----:R0:W1:Y:S02]  /*9eb0*/  SYNCS.PHASECHK.TRANS64.TRYWAIT P0, [R6+URZ], R5 ;  /* 0x00000005060075a7 */ /* 0x001064000800017f */
[----:B-1----:R-:W-:Y:S05]  /*9ec0*/  @!P0 NANOSLEEP.SYNCS 0x989680 ;  /* 0x009896800000895d */ /* 0x002fea0003900000 */
[----:B------:R-:W1:Y:S02]  /*9ed0*/  @!P0 SYNCS.PHASECHK.TRANS64 P0, [R6+URZ], R5 ;  /* 0x00000005060085a7 */ /* 0x000e64000800007f */
[----:B-1----:R-:W-:Y:S05]  /*9ee0*/  @!P0 BRA `(.L_x_186) ;  /* 0xfffffffc00f08947 */ /* 0x002fea000383ffff */
[----:B------:R-:W-:Y:S05]  /*9ef0*/  BRA `(.L_x_216) ;  /* 0xfffffff400087947 */ /* 0x000fea000383ffff */
.L_x_187:
[----:B0-----:R0:W1:Y:S02]  /*9f00*/  SYNCS.PHASECHK.TRANS64.TRYWAIT P0, [R9+URZ], R4 ;  /* 0x00000004090075a7 */ /* 0x001064000800017f */
[----:B-1----:R-:W-:Y:S05]  /*9f10*/  @!P0 NANOSLEEP.SYNCS 0x989680 ;  /* 0x009896800000895d */ /* 0x002fea0003900000 */
[----:B------:R-:W1:Y:S02]  /*9f20*/  @!P0 SYNCS.PHASECHK.TRANS64 P0, [R9+URZ], R4 ;  /* 0x00000004090085a7 */ /* 0x000e64000800007f */
[----:B-1----:R-:W-:Y:S05]  /*9f30*/  @!P0 BRA `(.L_x_187) ;  /* 0xfffffffc00f08947 */ /* 0x002fea000383ffff */
[----:B------:R-:W-:Y:S05]  /*9f40*/  BRA `(.L_x_217) ;  /* 0xfffffff400187947 */ /* 0x000fea000383ffff */
.L_x_188:
[----:B0-----:R0:W1:Y:S02]  /*9f50*/  SYNCS.PHASECHK.TRANS64.TRYWAIT P0, [R6+URZ], R5 ;  /* 0x00000005060075a7 */ /* 0x001064000800017f */
[----:B-1----:R-:W-:Y:S05]  /*9f60*/  @!P0 NANOSLEEP.SYNCS 0x989680 ;  /* 0x009896800000895d */ /* 0x002fea0003900000 */
[----:B------:R-:W1:Y:S02]  /*9f70*/  @!P0 SYNCS.PHASECHK.TRANS64 P0, [R6+URZ], R5 ;  /* 0x00000005060085a7 */ /* 0x000e64000800007f */
[----:B-1----:R-:W-:Y:S05]  /*9f80*/  @!P0 BRA `(.L_x_188) ;  /* 0xfffffffc00f08947 */ /* 0x002fea000383ffff */
[----:B------:R-:W-:Y:S05]  /*9f90*/  BRA `(.L_x_218) ;  /* 0xfffffff400287947 */ /* 0x000fea000383ffff */
.L_x_189:
[----:B0-----:R0:W1:Y:S02]  /*9fa0*/  SYNCS.PHASECHK.TRANS64.TRYWAIT P0, [R9+URZ], R4 ;  /* 0x00000004090075a7 */ /* 0x001064000800017f */
[----:B-1----:R-:W-:Y:S05]  /*9fb0*/  @!P0 NANOSLEEP.SYNCS 0x989680 ;  /* 0x009896800000895d */ /* 0x002fea0003900000 */
[----:B------:R-:W1:Y:S02]  /*9fc0*/  @!P0 SYNCS.PHASECHK.TRANS64 P0, [R9+URZ], R4 ;  /* 0x00000004090085a7 */ /* 0x000e64000800007f */
[----:B-1----:R-:W-:Y:S05]  /*9fd0*/  @!P0 BRA `(.L_x_189) ;  /* 0xfffffffc00f08947 */ /* 0x002fea000383ffff */
[----:B------:R-:W-:Y:S05]  /*9fe0*/  BRA `(.L_x_219) ;  /* 0xfffffff400387947 */ /* 0x000fea000383ffff */
.L_x_190:
[----:B0-----:R0:W1:Y:S02]  /*9ff0*/  SYNCS.PHASECHK.TRANS64.TRYWAIT P0, [R6+URZ], R5 ;  /* 0x00000005060075a7 */ /* 0x001064000800017f */
[----:B-1----:R-:W-:Y:S05]  /*a000*/  @!P0 NANOSLEEP.SYNCS 0x989680 ;  /* 0x009896800000895d */ /* 0x002fea0003900000 */
[----:B------:R-:W1:Y:S02]  /*a010*/  @!P0 SYNCS.PHASECHK.TRANS64 P0, [R6+URZ], R5 ;  /* 0x00000005060085a7 */ /* 0x000e64000800007f */
[----:B-1----:R-:W-:Y:S05]  /*a020*/  @!P0 BRA `(.L_x_190) ;  /* 0xfffffffc00f08947 */ /* 0x002fea000383ffff */
[----:B------:R-:W-:Y:S05]  /*a030*/  BRA `(.L_x_220) ;  /* 0xfffffff400487947 */ /* 0x000fea000383ffff */
.L_x_191:
[----:B0-----:R0:W1:Y:S02]  /*a040*/  SYNCS.PHASECHK.TRANS64.TRYWAIT P0, [R9+URZ], R4 ;  /* 0x00000004090075a7 */ /* 0x001064000800017f */
[----:B-1----:R-:W-:Y:S05]  /*a050*/  @!P0 NANOSLEEP.SYNCS 0x989680 ;  /* 0x009896800000895d */ /* 0x002fea0003900000 */
[----:B------:R-:W1:Y:S02]  /*a060*/  @!P0 SYNCS.PHASECHK.TRANS64 P0, [R9+URZ], R4 ;  /* 0x00000004090085a7 */ /* 0x000e64000800007f */
[----:B-1----:R-:W-:Y:S05]  /*a070*/  @!P0 BRA `(.L_x_191) ;  /* 0xfffffffc00f08947 */ /* 0x002fea000383ffff */
[----:B------:R-:W-:Y:S05]  /*a080*/  BRA `(.L_x_221) ;  /* 0xfffffff400587947 */ /* 0x000fea000383ffff */
.L_x_192:
[----:B0-----:R0:W1:Y:S02]  /*a090*/  SYNCS.PHASECHK.TRANS64.TRYWAIT P0, [R6+URZ], R5 ;  /* 0x00000005060075a7 */ /* 0x001064000800017f */
[----:B-1----:R-:W-:Y:S05]  /*a0a0*/  @!P0 NANOSLEEP.SYNCS 0x989680 ;  /* 0x009896800000895d */ /* 0x002fea0003900000 */
[----:B------:R-:W1:Y:S02]  /*a0b0*/  @!P0 SYNCS.PHASECHK.TRANS64 P0, [R6+URZ], R5 ;  /* 0x00000005060085a7 */ /* 0x000e64000800007f */
[----:B-1----:R-:W-:Y:S05]  /*a0c0*/  @!P0 BRA `(.L_x_192) ;  /* 0xfffffffc00f08947 */ /* 0x002fea000383ffff */
[----:B------:R-:W-:Y:S05]  /*a0d0*/  BRA `(.L_x_222) ;  /* 0xfffffff400687947 */ /* 0x000fea000383ffff */
.L_x_193:
[----:B0-----:R0:W1:Y:S02]  /*a0e0*/  SYNCS.PHASECHK.TRANS64.TRYWAIT P0, [R9+URZ], R4 ;  /* 0x00000004090075a7 */ /* 0x001064000800017f */
[----:B-1----:R-:W-:Y:S05]  /*a0f0*/  @!P0 NANOSLEEP.SYNCS 0x989680 ;  /* 0x009896800000895d */ /* 0x002fea0003900000 */
[----:B------:R-:W1:Y:S02]  /*a100*/  @!P0 SYNCS.PHASECHK.TRANS64 P0, [R9+URZ], R4 ;  /* 0x00000004090085a7 */ /* 0x000e64000800007f */
[----:B-1----:R-:W-:Y:S05]  /*a110*/  @!P0 BRA `(.L_x_193) ;  /* 0xfffffffc00f08947 */ /* 0x002fea000383ffff */
[----:B------:R-:W-:Y:S05]  /*a120*/  BRA `(.L_x_223) ;  /* 0xfffffff400787947 */ /* 0x000fea000383ffff */
.L_x_194:
[----:B0-----:R0:W1:Y:S02]  /*a130*/  SYNCS.PHASECHK.TRANS64.TRYWAIT P0, [R6+URZ], R5 ;  /* 0x00000005060075a7 */ /* 0x001064000800017f */
[----:B-1----:R-:W-:Y:S05]  /*a140*/  @!P0 NANOSLEEP.SYNCS 0x989680 ;  /* 0x009896800000895d */ /* 0x002fea0003900000 */
[----:B------:R-:W1:Y:S02]  /*a150*/  @!P0 SYNCS.PHASECHK.TRANS64 P0, [R6+URZ], R5 ;  /* 0x00000005060085a7 */ /* 0x000e64000800007f */
[----:B-1----:R-:W-:Y:S05]  /*a160*/  @!P0 BRA `(.L_x_194) ;  /* 0xfffffffc00f08947 */ /* 0x002fea000383ffff */
[----:B------:R-:W-:Y:S05]  /*a170*/  BRA `(.L_x_224) ;  /* 0xfffffff400887947 */ /* 0x000fea000383ffff */
.L_x_195:
[----:B0-----:R0:W1:Y:S02]  /*a180*/  SYNCS.PHASECHK.TRANS64.TRYWAIT P0, [R9+URZ], R4 ;  /* 0x00000004090075a7 */ /* 0x001064000800017f */
[----:B-1----:R-:W-:Y:S05]  /*a190*/  @!P0 NANOSLEEP.SYNCS 0x989680 ;  /* 0x009896800000895d */ /* 0x002fea0003900000 */
[----:B------:R-:W1:Y:S02]  /*a1a0*/  @!P0 SYNCS.PHASECHK.TRANS64 P0, [R9+URZ], R4 ;  /* 0x00000004090085a7 */ /* 0x000e64000800007f */
[----:B-1----:R-:W-:Y:S05]  /*a1b0*/  @!P0 BRA `(.L_x_195) ;  /* 0xfffffffc00f08947 */ /* 0x002fea000383ffff */
[----:B------:R-:W-:Y:S05]  /*a1c0*/  BRA `(.L_x_225) ;  /* 0xfffffff400987947 */ /* 0x000fea000383ffff */
.L_x_196:
[----:B0-----:R0:W1:Y:S02]  /*a1d0*/  SYNCS.PHASECHK.TRANS64.TRYWAIT P0, [R8+URZ], R5 ;  /* 0x00000005080075a7 */ /* 0x001064000800017f */
[----:B-1----:R-:W-:Y:S05]  /*a1e0*/  @!P0 NANOSLEEP.SYNCS 0x989680 ;  /* 0x009896800000895d */ /* 0x002fea0003900000 */
[----:B------:R-:W1:Y:S02]  /*a1f0*/  @!P0 SYNCS.PHASECHK.TRANS64 P0, [R8+URZ], R5 ;  /* 0x00000005080085a7 */ /* 0x000e64000800007f */
[----:B-1----:R-:W-:Y:S05]  /*a200*/  @!P0 BRA `(.L_x_196) ;  /* 0xfffffffc00f08947 */ /* 0x002fea000383ffff */
[----:B------:R-:W-:Y:S05]  /*a210*/  BRA `(.L_x_226) ;  /* 0xfffffff400a87947 */ /* 0x000fea000383ffff */
.L_x_197:
[----:B-1----:R1:W2:Y:S02]  /*a220*/  SYNCS.PHASECHK.TRANS64.TRYWAIT P0, [R11+URZ], R6 ;  /* 0x000000060b0075a7 */ /* 0x0022a4000800017f */
[----:B--2---:R-:W-:Y:S05]  /*a230*/  @!P0 NANOSLEEP.SYNCS 0x989680 ;  /* 0x009896800000895d */ /* 0x004fea0003900000 */
[----:B------:R-:W2:Y:S02]  /*a240*/  @!P0 SYNCS.PHASECHK.TRANS64 P0, [R11+URZ], R6 ;  /* 0x000000060b0085a7 */ /* 0x000ea4000800007f */
[----:B--2---:R-:W-:Y:S05]  /*a250*/  @!P0 BRA `(.L_x_197) ;  /* 0xfffffffc00f08947 */ /* 0x004fea000383ffff */
[----:B------:R-:W-:Y:S05]  /*a260*/  BRA `(.L_x_227) ;  /* 0xfffffff400b07947 */ /* 0x000fea000383ffff */
.L_x_228:
[----:B------:R-:W-:-:S00]  /*a270*/  BRA `(.L_x_228) ;  /* 0xfffffffc00fc7947 */ /* 0x000fc0000383ffff */
[----:B------:R-:W-:-:S00]  /*a280*/  NOP ;  /* 0x0000000000007918 */ /* 0x000fc00000000000 */
[----:B------:R-:W-:-:S00]  /*a290*/  NOP ;  /* 0x0000000000007918 */ /* 0x000fc00000000000 */
[----:B------:R-:W-:-:S00]  /*a2a0*/  NOP ;  /* 0x0000000000007918 */ /* 0x000fc00000000000 */
[----:B------:R-:W-:-:S00]  /*a2b0*/  NOP ;  /* 0x0000000000007918 */ /* 0x000fc00000000000 */
[----:B------:R-:W-:-:S00]  /*a2c0*/  NOP ;  /* 0x0000000000007918 */ /* 0x000fc00000000000 */
[----:B------:R-:W-:-:S00]  /*a2d0*/  NOP ;  /* 0x0000000000007918 */ /* 0x000fc00000000000 */
[----:B------:R-:W-:-:S00]  /*a2e0*/  NOP ;  /* 0x0000000000007918 */ /* 0x000fc00000000000 */
[----:B------:R-:W-:-:S00]  /*a2f0*/  NOP ;  /* 0x0000000000007918 */ /* 0x000fc00000000000 */
.L_x_229:


//--------------------- .nv.shared._ZN7cutlass13device_kernelINS_4gemm6kernel13GemmUniversalIN4cute5tupleIJiiiiEEENS1_10collective13CollectiveMmaINS1_43MainloopSm90TmaGmmaWarpSpecializedSparseFP8ILi21ENS5_IJNS4_1CILi1EEENSA_ILi2EEESB_EEENS1_32KernelTmaWarpSpecializedPingpongEEENS5_IJNSA_ILi64EEENSA_ILi128EEESG_EEENS_12float_e4m3_tENS5_IJNS4_6LayoutINS5_IJiNS5_IJSC_iEEEiEEENS5_IJlNS5_IJSB_SC_EEElEEEEENSK_INS5_IJNS5_IJSG_iEEESQ_iEEENS5_IJNS5_IJSG_NSA_ILi4096EEEEEENS5_IJSB_lEEElEEEEEEEESJ_NS5_IJlSB_lEEENS4_8TiledMMAINS4_8MMA_AtomIJNS4_4SM904GMMA6SPARSE32GMMA_64x128x64_F32E4M3E4M3_SS_TNILNS12_7ScaleInE1ELS15_1ELNS12_9SparseSelE0EEEEEENSK_INS5_IJSB_SB_SB_EEENS5_IJNSA_ILi0EEES1A_S1A_EEEEENS5_IJNS4_10UnderscoreES1D_S1D_EEEEENS4_23SM90_TMA_LOAD_MULTICASTENS4_14ComposedLayoutINS4_7SwizzleILi1ELi4ELi3EEENS4_25smem_sparse_ptr_flag_bitsILi2ELi8EEENSK_INS5_IJNS5_IJSB_NSA_ILi8EEEEEENS5_IJSC_NSA_ILi32EEEEEEEEENS5_IJNS5_IJS1A_SG_EEESN_EEEEEEEvNS4_8identityENS4_13SM90_TMA_LOADENS1H_INS1I_ILi2ELi4ELi3EEENS4_18smem_ptr_flag_bitsILi8EEENSK_INS5_IJS1M_SG_EEENS5_IJSG_SB_EEEEEEEvS1V_EENS_8epilogue10collective6detail29Sm90TmaWarpSpecializedAdapterINS26_15DefaultEpilogueIfNS5_IJSB_llEEES2A_NS25_6thread17LinearCombinationIfLi1EffLNS2B_9ScaleType4KindE0ELNS_15FloatRoundStyleE2EfEENS1_15EpilogueDefaultEEEEEvvEEEEvNT_6ParamsE --------------------------
	.section	.nv.shared._ZN7cutlass13device_kernelINS_4gemm6kernel13GemmUniversalIN4cute5tupleIJiiiiEEENS1_10collective13CollectiveMmaINS1_43MainloopSm90TmaGmmaWarpSpecializedSparseFP8ILi21ENS5_IJNS4_1CILi1EEENSA_ILi2EEESB_EEENS1_32KernelTmaWarpSpecializedPingpongEEENS5_IJNSA_ILi64EEENSA_ILi128EEESG_EEENS_12float_e4m3_tENS5_IJNS4_6LayoutINS5_IJiNS5_IJSC_iEEEiEEENS5_IJlNS5_IJSB_SC_EEElEEEEENSK_INS5_IJNS5_IJSG_iEEESQ_iEEENS5_IJNS5_IJSG_NSA_ILi4096EEEEEENS5_IJSB_lEEElEEEEEEEESJ_NS5_IJlSB_lEEENS4_8TiledMMAINS4_8MMA_AtomIJNS4_4SM904GMMA6SPARSE32GMMA_64x128x64_F32E4M3E4M3_SS_TNILNS12_7ScaleInE1ELS15_1ELNS12_9SparseSelE0EEEEEENSK_INS5_IJSB_SB_SB_EEENS5_IJNSA_ILi0EEES1A_S1A_EEEEENS5_IJNS4_10UnderscoreES1D_S1D_EEEEENS4_23SM90_TMA_LOAD_MULTICASTENS4_14ComposedLayoutINS4_7SwizzleILi1ELi4ELi3EEENS4_25smem_sparse_ptr_flag_bitsILi2ELi8EEENSK_INS5_IJNS5_IJSB_NSA_ILi8EEEEEENS5_IJSC_NSA_ILi32EEEEEEEEENS5_IJNS5_IJS1A_SG_EEESN_EEEEEEEvNS4_8identityENS4_13SM90_TMA_LOADENS1H_INS1I_ILi2ELi4ELi3EEENS4_18smem_ptr_flag_bitsILi8EEENSK_INS5_IJS1M_SG_EEENS5_IJSG_SB_EEEEEEEvS1V_EENS_8epilogue10collective6detail29Sm90TmaWarpSpecializedAdapterINS26_15DefaultEpilogueIfNS5_IJSB_llEEES2A_NS25_6thread17LinearCombinationIfLi1EffLNS2B_9ScaleType4KindE0ELNS_15FloatRoundStyleE2EfEENS1_15EpilogueDefaultEEEEEvvEEEEvNT_6ParamsE,"aw",@nobits
	.sectionflags	@""
	.align	16
	.zero		1024


//--------------------- .nv.shared.reserved.0     --------------------------
	.section	.nv.shared.reserved.0,"aw",@nobits
	.weak		__nv_reservedSMEM_offset_0_alias
	.size		__nv_reservedSMEM_offset_0_alias, 0, 0
	.other		__nv_reservedSMEM_offset_0_alias,@"STO_CUDA_RESERVED_SHARED STV_DEFAULT"
__nv_reservedSMEM_offset_0_alias:
	.zero		0


//--------------------- .nv.global                --------------------------
	.section	.nv.global,"aw",@nobits
.nv.global:
	.type		_ZN39_INTERNAL_0729b4fe_4_k_cu_c8daea0b_27824cute1_E,@object
	.size		_ZN39_INTERNAL_0729b4fe_4_k_cu_c8daea0b_27824cute1_E,(_ZN39_INTERNAL_0729b4fe_4_k_cu_c8daea0b_27824cuda3std3__45__cpo6cbeginE - _ZN39_INTERNAL_0729b4fe_4_k_cu_c8daea0b_27824cute1_E)
_ZN39_INTERNAL_0729b4fe_4_k_cu_c8daea0b_27824cute1_E:
	.zero		1
	.type		_ZN39_INTERNAL_0729b4fe_4_k_cu_c8daea0b_27824cuda3std3__45__cpo6cbeginE,@object
	.size		_ZN39_INTERNAL_0729b4fe_4_k_cu_c8daea0b_27824cuda3std3__45__cpo6cbeginE,(_ZN39_INTERNAL_0729b4fe_4_k_cu_c8daea0b_27824cuda3std3__48in_placeE - _ZN39_INTERNAL_0729b4fe_4_k_cu_c8daea0b_27824cuda3std3__45__cpo6cbeginE)
_ZN39_INTERNAL_0729b4fe_4_k_cu_c8daea0b_27824cuda3std3__45__cpo6cbeginE:
	.zero		1
	.type		_ZN39_INTERNAL_0729b4fe_4_k_cu_c8daea0b_27824cuda3std3__48in_placeE,@object
	.size		_ZN39_INTERNAL_0729b4fe_4_k_cu_c8daea0b_27824cuda3std3__48in_placeE,(_ZN39_INTERNAL_0729b4fe_4_k_cu_c8daea0b_27824cuda3std6ranges3__45__cpo9iter_moveE - _ZN39_INTERNAL_0729b4fe_4_k_cu_c8daea0b_27824cuda3std3__48in_placeE)
_ZN39_INTERNAL_0729b4fe_4_k_cu_c8daea0b_27824cuda3std3__48in_placeE:
	.zero		1
	.type		_ZN39_INTERNAL_0729b4fe_4_k_cu_c8daea0b_27824cuda3std6ranges3__45__cpo9iter_moveE,@object
	.size		_ZN39_INTERNAL_0729b4fe_4_k_cu_c8daea0b_27824cuda3std6ranges3__45__cpo9iter_moveE,(_ZN39_INTERNAL_0729b4fe_4_k_cu_c8daea0b_27824cuda3std3__45__cpo5beginE - _ZN39_INTERNAL_0729b4fe_4_k_cu_c8daea0b_27824cuda3std6ranges3__45__cpo9iter_moveE)
_ZN39_INTERNAL_0729b4fe_4_k_cu_c8daea0b_27824cuda3std6ranges3__45__cpo9iter_moveE:
	.zero		1
	.type		_ZN39_INTERNAL_0729b4fe_4_k_cu_c8daea0b_27824cuda3std3__45__cpo5beginE,@object
	.size		_ZN39_INTERNAL_0729b4fe_4_k_cu_c8daea0b_27824cuda3std3__45__cpo5beginE,(_ZN39_INTERNAL_0729b4fe_4_k_cu_c8daea0b_27824cuda3std3__441_GLOBAL__N__0729b4fe_4_k_cu_c8daea0b_27826ignoreE - _ZN39_INTERNAL_0729b4fe_4_k_cu_c8daea0b_27824cuda3std3__45__cpo5beginE)
_ZN39_INTERNAL_0729b4fe_4_k_cu_c8daea0b_27824cuda3std3__45__cpo5beginE:
	.zero		1
	.type		_ZN39_INTERNAL_0729b4fe_4_k_cu_c8daea0b_27824cuda3std3__441_GLOBAL__N__0729b4fe_4_k_cu_c8daea0b_27826ignoreE,@object
	.size		_ZN39_INTERNAL_0729b4fe_4_k_cu_c8daea0b_27824cuda3std3__441_GLOBAL__N__0729b4fe_4_k_cu_c8daea0b_27826ignoreE,(_ZN39_INTERNAL_0729b4fe_4_k_cu_c8daea0b_27824cute7productE - _ZN39_INTERNAL_0729b4fe_4_k_cu_c8daea0b_27824cuda3std3__441_GLOBAL__N__0729b4fe_4_k_cu_c8daea0b_27826ignoreE)
_ZN39_INTERNAL_0729b4fe_4_k_cu_c8daea0b_27824cuda3std3__441_GLOBAL__N__0729b4fe_4_k_cu_c8daea0b_27826ignoreE:
	.zero		1
	.type		_ZN39_INTERNAL_0729b4fe_4_k_cu_c8daea0b_27824cute7productE,@object
	.size		_ZN39_INTERNAL_0729b4fe_4_k_cu_c8daea0b_27824cute7productE,(_ZN39_INTERNAL_0729b4fe_4_k_cu_c8daea0b_27824cuda3std3__45__cpo3endE - _ZN39_INTERNAL_0729b4fe_4_k_cu_c8daea0b_27824cute7productE)
_ZN39_INTERNAL_0729b4fe_4_k_cu_c8daea0b_27824cute7productE:
	.zero		1
	.type		_ZN39_INTERNAL_0729b4fe_4_k_cu_c8daea0b_27824cuda3std3__45__cpo3endE,@object
	.size		_ZN39_INTERNAL_0729b4fe_4_k_cu_c8daea0b_27824cuda3std3__45__cpo3endE,(_ZN39_INTERNAL_0729b4fe_4_k_cu_c8daea0b_27824cuda3std3__419piecewise_constructE - _ZN39_INTERNAL_0729b4fe_4_k_cu_c8daea0b_27824cuda3std3__45__cpo3endE)
_ZN39_INTERNAL_0729b4fe_4_k_cu_c8daea0b_27824cuda3std3__45__cpo3endE:
	.zero		1
	.type		_ZN39_INTERNAL_0729b4fe_4_k_cu_c8daea0b_27824cuda3std3__419piecewise_constructE,@object
	.size		_ZN39_INTERNAL_0729b4fe_4_k_cu_c8daea0b_27824cuda3std3__419piecewise_constructE,(_ZN39_INTERNAL_0729b4fe_4_k_cu_c8daea0b_27824cuda3std3__45__cpo4cendE - _ZN39_INTERNAL_0729b4fe_4_k_cu_c8daea0b_27824cuda3std3__419piecewise_constructE)
_ZN39_INTERNAL_0729b4fe_4_k_cu_c8daea0b_27824cuda3std3__419piecewise_constructE:
	.zero		1
	.type		_ZN39_INTERNAL_0729b4fe_4_k_cu_c8daea0b_27824cuda3std3__45__cpo4cendE,@object
	.size		_ZN39_INTERNAL_0729b4fe_4_k_cu_c8daea0b_27824cuda3std3__45__cpo4cendE,(_ZN39_INTERNAL_0729b4fe_4_k_cu_c8daea0b_27824cuda3std6ranges3__45__cpo4swapE - _ZN39_INTERNAL_0729b4fe_4_k_cu_c8daea0b_27824cuda3std3__45__cpo4cendE)
_ZN39_INTERNAL_0729b4fe_4_k_cu_c8daea0b_27824cuda3std3__45__cpo4cendE:
	.zero		1
	.type		_ZN39_INTERNAL_0729b4fe_4_k_cu_c8daea0b_27824cuda3std6ranges3__45__cpo4swapE,@object
	.size		_ZN39_INTERNAL_0729b4fe_4_k_cu_c8daea0b_27824cuda3std6ranges3__45__cpo4swapE,(.L_7 - _ZN39_INTERNAL_0729b4fe_4_k_cu_c8daea0b_27824cuda3std6ranges3__45__cpo4swapE)
_ZN39_INTERNAL_0729b4fe_4_k_cu_c8daea0b_27824cuda3std6ranges3__45__cpo4swapE:
	.zero		1
.L_7:


//--------------------- .nv.constant0._ZN7cutlass13device_kernelINS_4gemm6kernel13GemmUniversalIN4cute5tupleIJiiiiEEENS1_10collective13CollectiveMmaINS1_43MainloopSm90TmaGmmaWarpSpecializedSparseFP8ILi21ENS5_IJNS4_1CILi1EEENSA_ILi2EEESB_EEENS1_32KernelTmaWarpSpecializedPingpongEEENS5_IJNSA_ILi64EEENSA_ILi128EEESG_EEENS_12float_e4m3_tENS5_IJNS4_6LayoutINS5_IJiNS5_IJSC_iEEEiEEENS5_IJlNS5_IJSB_SC_EEElEEEEENSK_INS5_IJNS5_IJSG_iEEESQ_iEEENS5_IJNS5_IJSG_NSA_ILi4096EEEEEENS5_IJSB_lEEElEEEEEEEESJ_NS5_IJlSB_lEEENS4_8TiledMMAINS4_8MMA_AtomIJNS4_4SM904GMMA6SPARSE32GMMA_64x128x64_F32E4M3E4M3_SS_TNILNS12_7ScaleInE1ELS15_1ELNS12_9SparseSelE0EEEEEENSK_INS5_IJSB_SB_SB_EEENS5_IJNSA_ILi0EEES1A_S1A_EEEEENS5_IJNS4_10UnderscoreES1D_S1D_EEEEENS4_23SM90_TMA_LOAD_MULTICASTENS4_14ComposedLayoutINS4_7SwizzleILi1ELi4ELi3EEENS4_25smem_sparse_ptr_flag_bitsILi2ELi8EEENSK_INS5_IJNS5_IJSB_NSA_ILi8EEEEEENS5_IJSC_NSA_ILi32EEEEEEEEENS5_IJNS5_IJS1A_SG_EEESN_EEEEEEEvNS4_8identityENS4_13SM90_TMA_LOADENS1H_INS1I_ILi2ELi4ELi3EEENS4_18smem_ptr_flag_bitsILi8EEENSK_INS5_IJS1M_SG_EEENS5_IJSG_SB_EEEEEEEvS1V_EENS_8epilogue10collective6detail29Sm90TmaWarpSpecializedAdapterINS26_15DefaultEpilogueIfNS5_IJSB_llEEES2A_NS25_6thread17LinearCombinationIfLi1EffLNS2B_9ScaleType4KindE0ELNS_15FloatRoundStyleE2EfEENS1_15EpilogueDefaultEEEEEvvEEEEvNT_6ParamsE --------------------------
	.section	.nv.constant0._ZN7cutlass13device_kernelINS_4gemm6kernel13GemmUniversalIN4cute5tupleIJiiiiEEENS1_10collective13CollectiveMmaINS1_43MainloopSm90TmaGmmaWarpSpecializedSparseFP8ILi21ENS5_IJNS4_1CILi1EEENSA_ILi2EEESB_EEENS1_32KernelTmaWarpSpecializedPingpongEEENS5_IJNSA_ILi64EEENSA_ILi128EEESG_EEENS_12float_e4m3_tENS5_IJNS4_6LayoutINS5_IJiNS5_IJSC_iEEEiEEENS5_IJlNS5_IJSB_SC_EEElEEEEENSK_INS5_IJNS5_IJSG_iEEESQ_iEEENS5_IJNS5_IJSG_NSA_ILi4096EEEEEENS5_IJSB_lEEElEEEEEEEESJ_NS5_IJlSB_lEEENS4_8TiledMMAINS4_8MMA_AtomIJNS4_4SM904GMMA6SPARSE32GMMA_64x128x64_F32E4M3E4M3_SS_TNILNS12_7ScaleInE1ELS15_1ELNS12_9SparseSelE0EEEEEENSK_INS5_IJSB_SB_SB_EEENS5_IJNSA_ILi0EEES1A_S1A_EEEEENS5_IJNS4_10UnderscoreES1D_S1D_EEEEENS4_23SM90_TMA_LOAD_MULTICASTENS4_14ComposedLayoutINS4_7SwizzleILi1ELi4ELi3EEENS4_25smem_sparse_ptr_flag_bitsILi2ELi8EEENSK_INS5_IJNS5_IJSB_NSA_ILi8EEEEEENS5_IJSC_NSA_ILi32EEEEEEEEENS5_IJNS5_IJS1A_SG_EEESN_EEEEEEEvNS4_8identityENS4_13SM90_TMA_LOADENS1H_INS1I_ILi2ELi4ELi3EEENS4_18smem_ptr_flag_bitsILi8EEENSK_INS5_IJS1M_SG_EEENS5_IJSG_SB_EEEEEEEvS1V_EENS_8epilogue10collective6detail29Sm90TmaWarpSpecializedAdapterINS26_15DefaultEpilogueIfNS5_IJSB_llEEES2A_NS25_6thread17LinearCombinationIfLi1EffLNS2B_9ScaleType4KindE0ELNS_15FloatRoundStyleE2EfEENS1_15EpilogueDefaultEEEEEvvEEEEvNT_6ParamsE,"a",@progbits
	.sectionflags	@""
	.align	4
.nv.constant0._ZN7cutlass13device_kernelINS_4gemm6kernel13GemmUniversalIN4cute5tupleIJiiiiEEENS1_10collective13CollectiveMmaINS1_43MainloopSm90TmaGmmaWarpSpecializedSparseFP8ILi21ENS5_IJNS4_1CILi1EEENSA_ILi2EEESB_EEENS1_32KernelTmaWarpSpecializedPingpongEEENS5_IJNSA_ILi64EEENSA_ILi128EEESG_EEENS_12float_e4m3_tENS5_IJNS4_6LayoutINS5_IJiNS5_IJSC_iEEEiEEENS5_IJlNS5_IJSB_SC_EEElEEEEENSK_INS5_IJNS5_IJSG_iEEESQ_iEEENS5_IJNS5_IJSG_NSA_ILi4096EEEEEENS5_IJSB_lEEElEEEEEEEESJ_NS5_IJlSB_lEEENS4_8TiledMMAINS4_8MMA_AtomIJNS4_4SM904GMMA6SPARSE32GMMA_64x128x64_F32E4M3E4M3_SS_TNILNS12_7ScaleInE1ELS15_1ELNS12_9SparseSelE0EEEEEENSK_INS5_IJSB_SB_SB_EEENS5_IJNSA_ILi0EEES1A_S1A_EEEEENS5_IJNS4_10UnderscoreES1D_S1D_EEEEENS4_23SM90_TMA_LOAD_MULTICASTENS4_14ComposedLayoutINS4_7SwizzleILi1ELi4ELi3EEENS4_25smem_sparse_ptr_flag_bitsILi2ELi8EEENSK_INS5_IJNS5_IJSB_NSA_ILi8EEEEEENS5_IJSC_NSA_ILi32EEEEEEEEENS5_IJNS5_IJS1A_SG_EEESN_EEEEEEEvNS4_8identityENS4_13SM90_TMA_LOADENS1H_INS1I_ILi2ELi4ELi3EEENS4_18smem_ptr_flag_bitsILi8EEENSK_INS5_IJS1M_SG_EEENS5_IJSG_SB_EEEEEEEvS1V_EENS_8epilogue10collective6detail29Sm90TmaWarpSpecializedAdapterINS26_15DefaultEpilogueIfNS5_IJSB_llEEES2A_NS25_6thread17LinearCombinationIfLi1EffLNS2B_9ScaleType4KindE0ELNS_15FloatRoundStyleE2EfEENS1_15EpilogueDefaultEEEEEvvEEEEvNT_6ParamsE:
	.zero		1920


//--------------------- SYMBOLS --------------------------

	.type		.nv.reservedSmem.offset0,@object
	.size		.nv.reservedSmem.offset0,0x4
